// auto-generated by cutlass_sweep.epilogue — config: {"arch": "sm_90", "cluster_m": 2, "cluster_n": 1, "dtype": "bf16", "fusion": "bias", "tile_k": 64, "tile_m": 256, "tile_n": 128}
#include "cutlass/cutlass.h"
#include "cutlass/gemm/collective/collective_builder.hpp"
#include "cutlass/gemm/device/gemm_universal_adapter.h"
#include "cutlass/gemm/kernel/gemm_universal.hpp"
#include "cutlass/epilogue/collective/collective_builder.hpp"
#include "cutlass/epilogue/fusion/operations.hpp"
#include "cutlass/epilogue/thread/activation.h"

using Elem = cutlass::bfloat16_t;
using Acc  = float;
using TileShape    = cute::Shape<cute::_256, cute::_128, cute::_64>;
using ClusterShape = cute::Shape<cute::_2, cute::_1, cute::_1>;
using FusionOp     = cutlass::epilogue::fusion::LinCombPerRowBias<Elem, Acc>;

using CollectiveEpilogue = typename cutlass::epilogue::collective::CollectiveBuilder<
    cutlass::arch::Sm90, cutlass::arch::OpClassTensorOp,
    TileShape, ClusterShape,
    cutlass::epilogue::collective::EpilogueTileAuto,
    Acc, Acc,
    Elem, cutlass::layout::RowMajor, 128 / cutlass::sizeof_bits<Elem>::value,
    Elem, cutlass::layout::RowMajor, 128 / cutlass::sizeof_bits<Elem>::value,
    cutlass::epilogue::TmaWarpSpecializedCooperative,
    FusionOp
  >::CollectiveOp;

using CollectiveMainloop = typename cutlass::gemm::collective::CollectiveBuilder<
    cutlass::arch::Sm90, cutlass::arch::OpClassTensorOp,
    Elem, cutlass::layout::RowMajor, 128 / cutlass::sizeof_bits<Elem>::value,
    Elem, cutlass::layout::ColumnMajor, 128 / cutlass::sizeof_bits<Elem>::value,
    Acc,
    TileShape, ClusterShape,
    cutlass::gemm::collective::StageCountAutoCarveout<
        static_cast<int>(sizeof(typename CollectiveEpilogue::SharedStorage))>,
    cutlass::gemm::KernelTmaWarpSpecializedCooperative
  >::CollectiveOp;

using GemmKernel = cutlass::gemm::kernel::GemmUniversal<
    cute::Shape<int,int,int,int>, CollectiveMainloop, CollectiveEpilogue>;
using Gemm = cutlass::gemm::device::GemmUniversalAdapter<GemmKernel>;

auto* _anchor = &cutlass::device_kernel<GemmKernel>;


// ===== COMPILED SASS (sm_90a) =====

	.target	sm_90a

	.elftype	@"ET_EXEC"


//--------------------- .note.nv.tkinfo           --------------------------
	.section	.note.nv.tkinfo,"",@"SHT_NOTE"
	.sectionflags	@"SHF_NOTE_NV_TKINFO"
	.tkinfo
        /*0018*/ 	.word	0x00000002
        /*0030*/ 	.string	""
        /*0030*/ 	.string	"ptxas"
        /*0030*/ 	.string	"Cuda compilation tools, release 13.0, V13.0.88"
        /*0030*/ 	.string	"Build cuda_13.0.r13.0/compiler.36424714_0"
        /*0030*/ 	.string	"-arch sm_90a -m 64 "



//--------------------- .note.nv.cuinfo           --------------------------
	.section	.note.nv.cuinfo,"",@"SHT_NOTE"
	.sectionflags	@"SHF_NOTE_NV_CUINFO"
        /*0018*/ 	.short	0x0002
        /*001a*/ 	.short	0x005a
        /*001c*/ 	.short	0x0082
	.zero		2


//--------------------- .nv.info                  --------------------------
	.section	.nv.info,"",@"SHT_CUDA_INFO"
	.align	4


	//----- nvinfo : EIATTR_REGCOUNT
	.align		4
        /*0000*/ 	.byte	0x04, 0x2f
        /*0002*/ 	.short	(.L_18 - .L_17)
	.align		4
.L_17:
        /*0004*/ 	.word	index@(_ZN7cutlass13device_kernelINS_4gemm6kernel13GemmUniversalIN4cute5tupleIJiiiiEEENS1_10collective13CollectiveMmaINS1_34MainloopSm90TmaGmmaWarpSpecializedILi4ENS5_IJNS4_1CILi2EEENSA_ILi1EEESC_EEENS1_35KernelTmaWarpSpecializedCooperativeEEENS5_IJNSA_ILi256EEENSA_ILi128EEENSA_ILi64EEEEEENS_10bfloat16_tENS5_IJlSC_lEEESK_SL_NS4_8TiledMMAINS4_8MMA_AtomIJNS4_4SM904GMMA28MMA_64x128x16_F32BF16BF16_SSILNSP_5MajorE0ELSR_0ELNSP_7ScaleInE1ELSS_1EEEEEENS4_6LayoutISD_NS5_IJSC_NSA_ILi0EEESW_EEEEENS5_IJNS4_10UnderscoreESZ_SZ_EEEEENS4_13SM90_TMA_LOADENS4_14ComposedLayoutINS4_7SwizzleILi3ELi4ELi3EEENS4_18smem_ptr_flag_bitsILi16EEENSV_INS5_IJNSA_ILi8EEESI_EEENS5_IJSI_SC_EEEEEEEvNS4_8identityENS4_23SM90_TMA_LOAD_MULTICASTES1C_vS1D_EENS_8epilogue10collective18CollectiveEpilogueINS1G_22Sm90TmaWarpSpecializedILi4ELi2ELi16ELb1ELb0EEEJSJ_NS5_IJSH_NSA_ILi32EEEEEESK_SL_SK_SL_NS1G_6fusion15FusionCallbacksIS1K_NS1N_17LinCombPerRowBiasISK_fSK_SK_fLi8ELNS_15FloatRoundStyleE2EEESJ_S1M_JEEES12_NS13_INS14_ILi2ELi4ELi3EEES17_NSV_INS5_IJS18_S1L_EEENS5_IJS1L_SC_EEEEEEENS4_17SM75_U32x4_LDSM_NENS4_14SM90_TMA_STOREES1X_NS4_17SM90_U32x4_STSM_NENS4_9Copy_AtomIJS20_NS_6half_tEEEEvEEEvvEEEEvNT_6ParamsE)
        /*0008*/ 	.word	0x000000a8


	//----- nvinfo : EIATTR_FRAME_SIZE
	.align		4
.L_18:
        /*000c*/ 	.byte	0x04, 0x11
        /*000e*/ 	.short	(.L_20 - .L_19)
	.align		4
.L_19:
        /*0010*/ 	.word	index@(_ZN7cutlass13device_kernelINS_4gemm6kernel13GemmUniversalIN4cute5tupleIJiiiiEEENS1_10collective13CollectiveMmaINS1_34MainloopSm90TmaGmmaWarpSpecializedILi4ENS5_IJNS4_1CILi2EEENSA_ILi1EEESC_EEENS1_35KernelTmaWarpSpecializedCooperativeEEENS5_IJNSA_ILi256EEENSA_ILi128EEENSA_ILi64EEEEEENS_10bfloat16_tENS5_IJlSC_lEEESK_SL_NS4_8TiledMMAINS4_8MMA_AtomIJNS4_4SM904GMMA28MMA_64x128x16_F32BF16BF16_SSILNSP_5MajorE0ELSR_0ELNSP_7ScaleInE1ELSS_1EEEEEENS4_6LayoutISD_NS5_IJSC_NSA_ILi0EEESW_EEEEENS5_IJNS4_10UnderscoreESZ_SZ_EEEEENS4_13SM90_TMA_LOADENS4_14ComposedLayoutINS4_7SwizzleILi3ELi4ELi3EEENS4_18smem_ptr_flag_bitsILi16EEENSV_INS5_IJNSA_ILi8EEESI_EEENS5_IJSI_SC_EEEEEEEvNS4_8identityENS4_23SM90_TMA_LOAD_MULTICASTES1C_vS1D_EENS_8epilogue10collective18CollectiveEpilogueINS1G_22Sm90TmaWarpSpecializedILi4ELi2ELi16ELb1ELb0EEEJSJ_NS5_IJSH_NSA_ILi32EEEEEESK_SL_SK_SL_NS1G_6fusion15FusionCallbacksIS1K_NS1N_17LinCombPerRowBiasISK_fSK_SK_fLi8ELNS_15FloatRoundStyleE2EEESJ_S1M_JEEES12_NS13_INS14_ILi2ELi4ELi3EEES17_NSV_INS5_IJS18_S1L_EEENS5_IJS1L_SC_EEEEEEENS4_17SM75_U32x4_LDSM_NENS4_14SM90_TMA_STOREES1X_NS4_17SM90_U32x4_STSM_NENS4_9Copy_AtomIJS20_NS_6half_tEEEEvEEEvvEEEEvNT_6ParamsE)
        /*0014*/ 	.word	0x00000000


	//----- nvinfo : EIATTR_MIN_STACK_SIZE
	.align		4
.L_20:
        /*0018*/ 	.byte	0x04, 0x12
        /*001a*/ 	.short	(.L_22 - .L_21)
	.align		4
.L_21:
        /*001c*/ 	.word	index@(_ZN7cutlass13device_kernelINS_4gemm6kernel13GemmUniversalIN4cute5tupleIJiiiiEEENS1_10collective13CollectiveMmaINS1_34MainloopSm90TmaGmmaWarpSpecializedILi4ENS5_IJNS4_1CILi2EEENSA_ILi1EEESC_EEENS1_35KernelTmaWarpSpecializedCooperativeEEENS5_IJNSA_ILi256EEENSA_ILi128EEENSA_ILi64EEEEEENS_10bfloat16_tENS5_IJlSC_lEEESK_SL_NS4_8TiledMMAINS4_8MMA_AtomIJNS4_4SM904GMMA28MMA_64x128x16_F32BF16BF16_SSILNSP_5MajorE0ELSR_0ELNSP_7ScaleInE1ELSS_1EEEEEENS4_6LayoutISD_NS5_IJSC_NSA_ILi0EEESW_EEEEENS5_IJNS4_10UnderscoreESZ_SZ_EEEEENS4_13SM90_TMA_LOADENS4_14ComposedLayoutINS4_7SwizzleILi3ELi4ELi3EEENS4_18smem_ptr_flag_bitsILi16EEENSV_INS5_IJNSA_ILi8EEESI_EEENS5_IJSI_SC_EEEEEEEvNS4_8identityENS4_23SM90_TMA_LOAD_MULTICASTES1C_vS1D_EENS_8epilogue10collective18CollectiveEpilogueINS1G_22Sm90TmaWarpSpecializedILi4ELi2ELi16ELb1ELb0EEEJSJ_NS5_IJSH_NSA_ILi32EEEEEESK_SL_SK_SL_NS1G_6fusion15FusionCallbacksIS1K_NS1N_17LinCombPerRowBiasISK_fSK_SK_fLi8ELNS_15FloatRoundStyleE2EEESJ_S1M_JEEES12_NS13_INS14_ILi2ELi4ELi3EEES17_NSV_INS5_IJS18_S1L_EEENS5_IJS1L_SC_EEEEEEENS4_17SM75_U32x4_LDSM_NENS4_14SM90_TMA_STOREES1X_NS4_17SM90_U32x4_STSM_NENS4_9Copy_AtomIJS20_NS_6half_tEEEEvEEEvvEEEEvNT_6ParamsE)
        /*0020*/ 	.word	0x00000000
.L_22:


//--------------------- .nv.compat                --------------------------
	.section	.nv.compat,"",@"SHT_CUDA_COMPAT_INFO"
	.align	4
        /*0000*/ 	.byte	0x02, 0x09, 0x01, 0x00, 0x02, 0x02, 0x04, 0x00, 0x02, 0x05, 0x05, 0x00, 0x03, 0x07, 0x01, 0x01
        /*0010*/ 	.byte	0x02, 0x03, 0x01, 0x00, 0x02, 0x06, 0x01, 0x00, 0x04, 0x0b, 0x08, 0x00, 0x00, 0x00, 0x00, 0x00
        /*0020*/ 	.byte	0x00, 0x00, 0x00, 0x00


//--------------------- .nv.info._ZN7cutlass13device_kernelINS_4gemm6kernel13GemmUniversalIN4cute5tupleIJiiiiEEENS1_10collective13CollectiveMmaINS1_34MainloopSm90TmaGmmaWarpSpecializedILi4ENS5_IJNS4_1CILi2EEENSA_ILi1EEESC_EEENS1_35KernelTmaWarpSpecializedCooperativeEEENS5_IJNSA_ILi256EEENSA_ILi128EEENSA_ILi64EEEEEENS_10bfloat16_tENS5_IJlSC_lEEESK_SL_NS4_8TiledMMAINS4_8MMA_AtomIJNS4_4SM904GMMA28MMA_64x128x16_F32BF16BF16_SSILNSP_5MajorE0ELSR_0ELNSP_7ScaleInE1ELSS_1EEEEEENS4_6LayoutISD_NS5_IJSC_NSA_ILi0EEESW_EEEEENS5_IJNS4_10UnderscoreESZ_SZ_EEEEENS4_13SM90_TMA_LOADENS4_14ComposedLayoutINS4_7SwizzleILi3ELi4ELi3EEENS4_18smem_ptr_flag_bitsILi16EEENSV_INS5_IJNSA_ILi8EEESI_EEENS5_IJSI_SC_EEEEEEEvNS4_8identityENS4_23SM90_TMA_LOAD_MULTICASTES1C_vS1D_EENS_8epilogue10collective18CollectiveEpilogueINS1G_22Sm90TmaWarpSpecializedILi4ELi2ELi16ELb1ELb0EEEJSJ_NS5_IJSH_NSA_ILi32EEEEEESK_SL_SK_SL_NS1G_6fusion15FusionCallbacksIS1K_NS1N_17LinCombPerRowBiasISK_fSK_SK_fLi8ELNS_15FloatRoundStyleE2EEESJ_S1M_JEEES12_NS13_INS14_ILi2ELi4ELi3EEES17_NSV_INS5_IJS18_S1L_EEENS5_IJS1L_SC_EEEEEEENS4_17SM75_U32x4_LDSM_NENS4_14SM90_TMA_STOREES1X_NS4_17SM90_U32x4_STSM_NENS4_9Copy_AtomIJS20_NS_6half_tEEEEvEEEvvEEEEvNT_6ParamsE --------------------------
	.section	.nv.info._ZN7cutlass13device_kernelINS_4gemm6kernel13GemmUniversalIN4cute5tupleIJiiiiEEENS1_10collective13CollectiveMmaINS1_34MainloopSm90TmaGmmaWarpSpecializedILi4ENS5_IJNS4_1CILi2EEENSA_ILi1EEESC_EEENS1_35KernelTmaWarpSpecializedCooperativeEEENS5_IJNSA_ILi256EEENSA_ILi128EEENSA_ILi64EEEEEENS_10bfloat16_tENS5_IJlSC_lEEESK_SL_NS4_8TiledMMAINS4_8MMA_AtomIJNS4_4SM904GMMA28MMA_64x128x16_F32BF16BF16_SSILNSP_5MajorE0ELSR_0ELNSP_7ScaleInE1ELSS_1EEEEEENS4_6LayoutISD_NS5_IJSC_NSA_ILi0EEESW_EEEEENS5_IJNS4_10UnderscoreESZ_SZ_EEEEENS4_13SM90_TMA_LOADENS4_14ComposedLayoutINS4_7SwizzleILi3ELi4ELi3EEENS4_18smem_ptr_flag_bitsILi16EEENSV_INS5_IJNSA_ILi8EEESI_EEENS5_IJSI_SC_EEEEEEEvNS4_8identityENS4_23SM90_TMA_LOAD_MULTICASTES1C_vS1D_EENS_8epilogue10collective18CollectiveEpilogueINS1G_22Sm90TmaWarpSpecializedILi4ELi2ELi16ELb1ELb0EEEJSJ_NS5_IJSH_NSA_ILi32EEEEEESK_SL_SK_SL_NS1G_6fusion15FusionCallbacksIS1K_NS1N_17LinCombPerRowBiasISK_fSK_SK_fLi8ELNS_15FloatRoundStyleE2EEESJ_S1M_JEEES12_NS13_INS14_ILi2ELi4ELi3EEES17_NSV_INS5_IJS18_S1L_EEENS5_IJS1L_SC_EEEEEEENS4_17SM75_U32x4_LDSM_NENS4_14SM90_TMA_STOREES1X_NS4_17SM90_U32x4_STSM_NENS4_9Copy_AtomIJS20_NS_6half_tEEEEvEEEvvEEEEvNT_6ParamsE,"",@"SHT_CUDA_INFO"
	.sectionflags	@""
	.align	4


	//----- nvinfo : EIATTR_CUDA_API_VERSION
	.align		4
        /*0000*/ 	.byte	0x04, 0x37
        /*0002*/ 	.short	(.L_24 - .L_23)
.L_23:
        /*0004*/ 	.word	0x00000082


	//----- nvinfo : EIATTR_KPARAM_INFO
	.align		4
.L_24:
        /*0008*/ 	.byte	0x04, 0x17
        /*000a*/ 	.short	(.L_26 - .L_25)
.L_25:
        /*000c*/ 	.word	0x00000000
        /*0010*/ 	.short	0x0000
        /*0012*/ 	.short	0x0070
        /*0014*/ 	.byte	0x00, 0xf0, 0x01, 0x1c


	//----- nvinfo : EIATTR_SPARSE_MMA_MASK
	.align		4
.L_26:
        /*0018*/ 	.byte	0x03, 0x50
        /*001a*/ 	.short	0x0000


	//----- nvinfo : EIATTR_MAXREG_COUNT
	.align		4
        /*001c*/ 	.byte	0x03, 0x1b
        /*001e*/ 	.short	0x00a8


	//----- nvinfo : EIATTR_NUM_BARRIERS
	.align		4
        /*0020*/ 	.byte	0x02, 0x4c
        /*0022*/ 	.byte	0x02
	.zero		1


	//----- nvinfo : EIATTR_EXTERNS
	.align		4
        /*0024*/ 	.byte	0x04, 0x0f
        /*0026*/ 	.short	(.L_28 - .L_27)


	//   ....[0]....
	.align		4
.L_27:
        /*0028*/ 	.word	index@(__assertfail)


	//----- nvinfo : EIATTR_MERCURY_ISA_VERSION
	.align		4
.L_28:
        /*002c*/ 	.byte	0x03, 0x5f
        /*002e*/ 	.short	0x0101


	//----- nvinfo : EIATTR_INT_WARP_WIDE_INSTR_OFFSETS
	.align		4
        /*0030*/ 	.byte	0x04, 0x31
        /*0032*/ 	.short	(.L_30 - .L_29)


	//   ....[0]....
.L_29:
        /*0034*/ 	.word	0x00000950


	//   ....[1]....
        /*0038*/ 	.word	0x00000960


	//   ....[2]....
        /*003c*/ 	.word	0x00000ae0


	//   ....[3]....
        /*0040*/ 	.word	0x000023f0


	//----- nvinfo : EIATTR_COOP_GROUP_MASK_REGIDS
	.align		4
.L_30:
        /*0044*/ 	.byte	0x04, 0x29
        /*0046*/ 	.short	(.L_32 - .L_31)


	//   ....[0]....
.L_31:
        /*0048*/ 	.word	0xffffffff


	//   ....[1]....
        /*004c*/ 	.word	0xffffffff


	//   ....[2]....
        /*0050*/ 	.word	0xffffffff


	//   ....[3]....
        /*0054*/ 	.word	0xffffffff


	//   ....[4]....
        /*0058*/ 	.word	0xffffffff


	//   ....[5]....
        /*005c*/ 	.word	0xffffffff


	//   ....[6]....
        /*0060*/ 	.word	0xffffffff


	//----- nvinfo : EIATTR_COOP_GROUP_INSTR_OFFSETS
	.align		4
.L_32:
        /*0064*/ 	.byte	0x04, 0x28
        /*0066*/ 	.short	(.L_34 - .L_33)


	//   ....[0]....
.L_33:
        /*0068*/ 	.word	0x00000070


	//   ....[1]....
        /*006c*/ 	.word	0x00000080


	//   ....[2]....
        /*0070*/ 	.word	0x00000430


	//   ....[3]....
        /*0074*/ 	.word	0x000005c0


	//   ....[4]....
        /*0078*/ 	.word	0x00000770


	//   ....[5]....
        /*007c*/ 	.word	0x00000c80


	//   ....[6]....
        /*0080*/ 	.word	0x00001770


	//----- nvinfo : EIATTR_REG_RECONFIG
	.align		4
.L_34:
        /*0084*/ 	.byte	0x01, 0x54
	.zero		2


	//----- nvinfo : EIATTR_SYSCALL_OFFSETS
	.align		4
        /*0088*/ 	.byte	0x04, 0x46
        /*008a*/ 	.short	(.L_36 - .L_35)


	//   ....[0]....
.L_35:
        /*008c*/ 	.word	0x00001940


	//   ....[1]....
        /*0090*/ 	.word	0x00002620


	//   ....[2]....
        /*0094*/ 	.word	0x00002710


	//----- nvinfo : EIATTR_MBARRIER_INSTR_OFFSETS
	.align		4
.L_36:
        /*0098*/ 	.byte	0x04, 0x39
        /*009a*/ 	.short	(.L_38 - .L_37)


	//   ....[0]....
.L_37:
        /*009c*/ 	.word	0x00000530
        /*00a0*/ 	.word	0x000000ff
        /*00a4*/ 	.word	0x00000000
        /*00a8*/ 	.short	0x0100
        /*00aa*/ 	.byte	0x08
	.zero		1


	//   ....[1]....
        /*00ac*/ 	.word	0x00000540
        /*00b0*/ 	.word	0x000000ff
        /*00b4*/ 	.word	0x00000020
        /*00b8*/ 	.short	0x0100
        /*00ba*/ 	.byte	0x08
	.zero		1


	//   ....[2]....
        /*00bc*/ 	.word	0x00000550
        /*00c0*/ 	.word	0x000000ff
        /*00c4*/ 	.word	0x00000008
        /*00c8*/ 	.short	0x0100
        /*00ca*/ 	.byte	0x08
	.zero		1


	//   ....[3]....
        /*00cc*/ 	.word	0x00000560
        /*00d0*/ 	.word	0x000000ff
        /*00d4*/ 	.word	0x00000028
        /*00d8*/ 	.short	0x0100
        /*00da*/ 	.byte	0x08
	.zero		1


	//   ....[4]....
        /*00dc*/ 	.word	0x00000570
        /*00e0*/ 	.word	0x000000ff
        /*00e4*/ 	.word	0x00000010
        /*00e8*/ 	.short	0x0100
        /*00ea*/ 	.byte	0x08
	.zero		1


	//   ....[5]....
        /*00ec*/ 	.word	0x00000580
        /*00f0*/ 	.word	0x000000ff
        /*00f4*/ 	.word	0x00000030
        /*00f8*/ 	.short	0x0100
        /*00fa*/ 	.byte	0x08
	.zero		1


	//   ....[6]....
        /*00fc*/ 	.word	0x00000590
        /*0100*/ 	.word	0x000000ff
        /*0104*/ 	.word	0x00000018
        /*0108*/ 	.short	0x0100
        /*010a*/ 	.byte	0x08
	.zero		1


	//   ....[7]....
        /*010c*/ 	.word	0x000005a0
        /*0110*/ 	.word	0x000000ff
        /*0114*/ 	.word	0x00000038
        /*0118*/ 	.short	0x0100
        /*011a*/ 	.byte	0x08
	.zero		1


	//   ....[8]....
        /*011c*/ 	.word	0x000006d0
        /*0120*/ 	.word	0x000000ff
        /*0124*/ 	.word	0x00000040
        /*0128*/ 	.short	0x0100
        /*012a*/ 	.byte	0x08
	.zero		1


	//   ....[9]....
        /*012c*/ 	.word	0x000006e0
        /*0130*/ 	.word	0x000000ff
        /*0134*/ 	.word	0x00000060
        /*0138*/ 	.short	0x0100
        /*013a*/ 	.byte	0x08
	.zero		1


	//   ....[10]....
        /*013c*/ 	.word	0x000006f0
        /*0140*/ 	.word	0x000000ff
        /*0144*/ 	.word	0x00000048
        /*0148*/ 	.short	0x0100
        /*014a*/ 	.byte	0x08
	.zero		1


	//   ....[11]....
        /*014c*/ 	.word	0x00000700
        /*0150*/ 	.word	0x000000ff
        /*0154*/ 	.word	0x00000068
        /*0158*/ 	.short	0x0100
        /*015a*/ 	.byte	0x08
	.zero		1


	//   ....[12]....
        /*015c*/ 	.word	0x00000710
        /*0160*/ 	.word	0x000000ff
        /*0164*/ 	.word	0x00000050
        /*0168*/ 	.short	0x0100
        /*016a*/ 	.byte	0x08
	.zero		1


	//   ....[13]....
        /*016c*/ 	.word	0x00000720
        /*0170*/ 	.word	0x000000ff
        /*0174*/ 	.word	0x00000070
        /*0178*/ 	.short	0x0100
        /*017a*/ 	.byte	0x08
	.zero		1


	//   ....[14]....
        /*017c*/ 	.word	0x00000730
        /*0180*/ 	.word	0x000000ff
        /*0184*/ 	.word	0x00000058
        /*0188*/ 	.short	0x0100
        /*018a*/ 	.byte	0x08
	.zero		1


	//   ....[15]....
        /*018c*/ 	.word	0x00000740
        /*0190*/ 	.word	0x000000ff
        /*0194*/ 	.word	0x00000078
        /*0198*/ 	.short	0x0100
        /*019a*/ 	.byte	0x08
	.zero		1


	//   ....[16]....
        /*019c*/ 	.word	0x00000b50
        /*01a0*/ 	.word	0x000000ff
        /*01a4*/ 	.word	0x00000080
        /*01a8*/ 	.short	0x0100
        /*01aa*/ 	.byte	0x06
	.zero		1


	//   ....[17]....
        /*01ac*/ 	.word	0x00000be0
        /*01b0*/ 	.word	0x000000ff
        /*01b4*/ 	.word	0x00000088
        /*01b8*/ 	.short	0x0100
        /*01ba*/ 	.byte	0x06
	.zero		1


	//   ....[18]....
        /*01bc*/ 	.word	0x000019c0
        /*01c0*/ 	.word	0x00000003
        /*01c4*/ 	.word	0x00000000
        /*01c8*/ 	.short	0x010a
        /*01ca*/ 	.byte	0x3f
	.zero		1


	//   ....[19]....
        /*01cc*/ 	.word	0x00001a00
        /*01d0*/ 	.word	0x00000003
        /*01d4*/ 	.word	0x00000000
        /*01d8*/ 	.short	0x010a
        /*01da*/ 	.byte	0x3f
	.zero		1


	//   ....[20]....
        /*01dc*/ 	.word	0x00001ea0
        /*01e0*/ 	.word	0x000000ff
        /*01e4*/ 	.word	0x00000000
        /*01e8*/ 	.short	0x010a
        /*01ea*/ 	.byte	0x04
	.zero		1


	//   ....[21]....
        /*01ec*/ 	.word	0x00001ee0
        /*01f0*/ 	.word	0x000000ff
        /*01f4*/ 	.word	0x00000000
        /*01f8*/ 	.short	0x010a
        /*01fa*/ 	.byte	0x04
	.zero		1


	//   ....[22]....
        /*01fc*/ 	.word	0x00002280
        /*0200*/ 	.word	0x00000004
        /*0204*/ 	.word	0x00000000
        /*0208*/ 	.short	0x0101
        /*020a*/ 	.byte	0x3f
	.zero		1


	//   ....[23]....
        /*020c*/ 	.word	0x00002470
        /*0210*/ 	.word	0x00000000
        /*0214*/ 	.word	0x00000000
        /*0218*/ 	.short	0x0101
        /*021a*/ 	.byte	0x3f
	.zero		1


	//   ....[24]....
        /*021c*/ 	.word	0x000030c0
        /*0220*/ 	.word	0x000000ff
        /*0224*/ 	.word	0x00000040
        /*0228*/ 	.short	0x010a
        /*022a*/ 	.byte	0x33
	.zero		1


	//   ....[25]....
        /*022c*/ 	.word	0x000039c0
        /*0230*/ 	.word	0x000000ff
        /*0234*/ 	.word	0x00000000
        /*0238*/ 	.short	0x0101
        /*023a*/ 	.byte	0x04
	.zero		1


	//   ....[26]....
        /*023c*/ 	.word	0x00003a90
        /*0240*/ 	.word	0x00000004
        /*0244*/ 	.word	0x00000040
        /*0248*/ 	.short	0x010a
        /*024a*/ 	.byte	0x3f
	.zero		1


	//   ....[27]....
        /*024c*/ 	.word	0x000041d0
        /*0250*/ 	.word	0x000000ff
        /*0254*/ 	.word	0x00000000
        /*0258*/ 	.short	0x0101
        /*025a*/ 	.byte	0x04
	.zero		1


	//   ....[28]....
        /*025c*/ 	.word	0x000042c0
        /*0260*/ 	.word	0x00000004
        /*0264*/ 	.word	0x00000040
        /*0268*/ 	.short	0x010a
        /*026a*/ 	.byte	0x3f
	.zero		1


	//   ....[29]....
        /*026c*/ 	.word	0x00004a20
        /*0270*/ 	.word	0x000000ff
        /*0274*/ 	.word	0x00000000
        /*0278*/ 	.short	0x0101
        /*027a*/ 	.byte	0x04
	.zero		1


	//   ....[30]....
        /*027c*/ 	.word	0x00004b00
        /*0280*/ 	.word	0x00000005
        /*0284*/ 	.word	0x00000040
        /*0288*/ 	.short	0x010a
        /*028a*/ 	.byte	0x3f
	.zero		1


	//   ....[31]....
        /*028c*/ 	.word	0x00005270
        /*0290*/ 	.word	0x000000ff
        /*0294*/ 	.word	0x00000000
        /*0298*/ 	.short	0x0101
        /*029a*/ 	.byte	0x04
	.zero		1


	//   ....[32]....
        /*029c*/ 	.word	0x00005350
        /*02a0*/ 	.word	0x00000004
        /*02a4*/ 	.word	0x00000040
        /*02a8*/ 	.short	0x010a
        /*02aa*/ 	.byte	0x3f
	.zero		1


	//   ....[33]....
        /*02ac*/ 	.word	0x00005aa0
        /*02b0*/ 	.word	0x000000ff
        /*02b4*/ 	.word	0x00000000
        /*02b8*/ 	.short	0x0101
        /*02ba*/ 	.byte	0x04
	.zero		1


	//   ....[34]....
        /*02bc*/ 	.word	0x00005b80
        /*02c0*/ 	.word	0x00000004
        /*02c4*/ 	.word	0x00000040
        /*02c8*/ 	.short	0x010a
        /*02ca*/ 	.byte	0x3f
	.zero		1


	//   ....[35]....
        /*02cc*/ 	.word	0x000062d0
        /*02d0*/ 	.word	0x000000ff
        /*02d4*/ 	.word	0x00000000
        /*02d8*/ 	.short	0x0101
        /*02da*/ 	.byte	0x04
	.zero		1


	//   ....[36]....
        /*02dc*/ 	.word	0x000063b0
        /*02e0*/ 	.word	0x00000004
        /*02e4*/ 	.word	0x00000040
        /*02e8*/ 	.short	0x010a
        /*02ea*/ 	.byte	0x3f
	.zero		1


	//   ....[37]....
        /*02ec*/ 	.word	0x00006b00
        /*02f0*/ 	.word	0x000000ff
        /*02f4*/ 	.word	0x00000000
        /*02f8*/ 	.short	0x0101
        /*02fa*/ 	.byte	0x04
	.zero		1


	//   ....[38]....
        /*02fc*/ 	.word	0x00006bd0
        /*0300*/ 	.word	0x00000004
        /*0304*/ 	.word	0x00000040
        /*0308*/ 	.short	0x010a
        /*030a*/ 	.byte	0x3f
	.zero		1


	//   ....[39]....
        /*030c*/ 	.word	0x000072e0
        /*0310*/ 	.word	0x000000ff
        /*0314*/ 	.word	0x00000000
        /*0318*/ 	.short	0x0101
        /*031a*/ 	.byte	0x04
	.zero		1


	//   ....[40]....
        /*031c*/ 	.word	0x00007ca0
        /*0320*/ 	.word	0x000000ff
        /*0324*/ 	.word	0x00000000
        /*0328*/ 	.short	0x0101
        /*032a*/ 	.byte	0x04
	.zero		1


	//   ....[41]....
        /*032c*/ 	.word	0x000082c0
        /*0330*/ 	.word	0x000000ff
        /*0334*/ 	.word	0x00000088
        /*0338*/ 	.short	0x010a
        /*033a*/ 	.byte	0x04
	.zero		1


	//   ....[42]....
        /*033c*/ 	.word	0x000086b0
        /*0340*/ 	.word	0x000000ff
        /*0344*/ 	.word	0x00000060
        /*0348*/ 	.short	0x010a
        /*034a*/ 	.byte	0x0d
	.zero		1


	//   ....[43]....
        /*034c*/ 	.word	0x000087a0
        /*0350*/ 	.word	0x000000ff
        /*0354*/ 	.word	0x00000040
        /*0358*/ 	.short	0x010b
        /*035a*/ 	.byte	0x0d
	.zero		1


	//   ....[44]....
        /*035c*/ 	.word	0x00008800
        /*0360*/ 	.word	0x000000ff
        /*0364*/ 	.word	0x00000000
        /*0368*/ 	.short	0x0101
        /*036a*/ 	.byte	0x10
	.zero		1


	//   ....[45]....
        /*036c*/ 	.word	0x00008830
        /*0370*/ 	.word	0x000000ff
        /*0374*/ 	.word	0x00000068
        /*0378*/ 	.short	0x010a
        /*037a*/ 	.byte	0x0d
	.zero		1


	//   ....[46]....
        /*037c*/ 	.word	0x00008940
        /*0380*/ 	.word	0x000000ff
        /*0384*/ 	.word	0x00000048
        /*0388*/ 	.short	0x010b
        /*038a*/ 	.byte	0x0d
	.zero		1


	//   ....[47]....
        /*038c*/ 	.word	0x000089b0
        /*0390*/ 	.word	0x000000ff
        /*0394*/ 	.word	0x00000000
        /*0398*/ 	.short	0x0101
        /*039a*/ 	.byte	0x14
	.zero		1


	//   ....[48]....
        /*039c*/ 	.word	0x000089e0
        /*03a0*/ 	.word	0x000000ff
        /*03a4*/ 	.word	0x00000070
        /*03a8*/ 	.short	0x010a
        /*03aa*/ 	.byte	0x0d
	.zero		1


	//   ....[49]....
        /*03ac*/ 	.word	0x00008ae0
        /*03b0*/ 	.word	0x000000ff
        /*03b4*/ 	.word	0x00000050
        /*03b8*/ 	.short	0x010b
        /*03ba*/ 	.byte	0x0d
	.zero		1


	//   ....[50]....
        /*03bc*/ 	.word	0x00008b40
        /*03c0*/ 	.word	0x000000ff
        /*03c4*/ 	.word	0x00000000
        /*03c8*/ 	.short	0x0101
        /*03ca*/ 	.byte	0x1d
	.zero		1


	//   ....[51]....
        /*03cc*/ 	.word	0x00008b70
        /*03d0*/ 	.word	0x000000ff
        /*03d4*/ 	.word	0x00000078
        /*03d8*/ 	.short	0x010a
        /*03da*/ 	.byte	0x0d
	.zero		1


	//   ....[52]....
        /*03dc*/ 	.word	0x00008c70
        /*03e0*/ 	.word	0x000000ff
        /*03e4*/ 	.word	0x00000058
        /*03e8*/ 	.short	0x010b
        /*03ea*/ 	.byte	0x0d
	.zero		1


	//   ....[53]....
        /*03ec*/ 	.word	0x00008ce0
        /*03f0*/ 	.word	0x000000ff
        /*03f4*/ 	.word	0x00000000
        /*03f8*/ 	.short	0x0101
        /*03fa*/ 	.byte	0x1e
	.zero		1


	//   ....[54]....
        /*03fc*/ 	.word	0x00008d20
        /*0400*/ 	.word	0x000000ff
        /*0404*/ 	.word	0x00000060
        /*0408*/ 	.short	0x010a
        /*040a*/ 	.byte	0x0d
	.zero		1


	//   ....[55]....
        /*040c*/ 	.word	0x00008e10
        /*0410*/ 	.word	0x000000ff
        /*0414*/ 	.word	0x00000040
        /*0418*/ 	.short	0x010b
        /*041a*/ 	.byte	0x0d
	.zero		1


	//   ....[56]....
        /*041c*/ 	.word	0x00008e50
        /*0420*/ 	.word	0x000000ff
        /*0424*/ 	.word	0x00000000
        /*0428*/ 	.short	0x0101
        /*042a*/ 	.byte	0x10
	.zero		1


	//   ....[57]....
        /*042c*/ 	.word	0x00008e80
        /*0430*/ 	.word	0x000000ff
        /*0434*/ 	.word	0x00000068
        /*0438*/ 	.short	0x010a
        /*043a*/ 	.byte	0x0d
	.zero		1


	//   ....[58]....
        /*043c*/ 	.word	0x00008f80
        /*0440*/ 	.word	0x000000ff
        /*0444*/ 	.word	0x00000048
        /*0448*/ 	.short	0x010b
        /*044a*/ 	.byte	0x0d
	.zero		1


	//   ....[59]....
        /*044c*/ 	.word	0x00008fc0
        /*0450*/ 	.word	0x000000ff
        /*0454*/ 	.word	0x00000000
        /*0458*/ 	.short	0x0101
        /*045a*/ 	.byte	0x14
	.zero		1


	//   ....[60]....
        /*045c*/ 	.word	0x00009000
        /*0460*/ 	.word	0x000000ff
        /*0464*/ 	.word	0x00000070
        /*0468*/ 	.short	0x010a
        /*046a*/ 	.byte	0x0d
	.zero		1


	//   ....[61]....
        /*046c*/ 	.word	0x000090e0
        /*0470*/ 	.word	0x000000ff
        /*0474*/ 	.word	0x00000050
        /*0478*/ 	.short	0x010b
        /*047a*/ 	.byte	0x0d
	.zero		1


	//   ....[62]....
        /*047c*/ 	.word	0x00009120
        /*0480*/ 	.word	0x000000ff
        /*0484*/ 	.word	0x00000000
        /*0488*/ 	.short	0x0101
        /*048a*/ 	.byte	0x1d
	.zero		1


	//   ....[63]....
        /*048c*/ 	.word	0x00009150
        /*0490*/ 	.word	0x000000ff
        /*0494*/ 	.word	0x00000078
        /*0498*/ 	.short	0x010a
        /*049a*/ 	.byte	0x0d
	.zero		1


	//   ....[64]....
        /*049c*/ 	.word	0x00009250
        /*04a0*/ 	.word	0x000000ff
        /*04a4*/ 	.word	0x00000058
        /*04a8*/ 	.short	0x010b
        /*04aa*/ 	.byte	0x0d
	.zero		1


	//   ....[65]....
        /*04ac*/ 	.word	0x000092a0
        /*04b0*/ 	.word	0x000000ff
        /*04b4*/ 	.word	0x00000000
        /*04b8*/ 	.short	0x0101
        /*04ba*/ 	.byte	0x1e
	.zero		1


	//   ....[66]....
        /*04bc*/ 	.word	0x00009930
        /*04c0*/ 	.word	0x00000000
        /*04c4*/ 	.word	0x00000060
        /*04c8*/ 	.short	0x010a
        /*04ca*/ 	.byte	0x3f
	.zero		1


	//   ....[67]....
        /*04cc*/ 	.word	0x00009970
        /*04d0*/ 	.word	0x00000000
        /*04d4*/ 	.word	0x00000068
        /*04d8*/ 	.short	0x010a
        /*04da*/ 	.byte	0x3f
	.zero		1


	//   ....[68]....
        /*04dc*/ 	.word	0x000099b0
        /*04e0*/ 	.word	0x00000000
        /*04e4*/ 	.word	0x00000070
        /*04e8*/ 	.short	0x010a
        /*04ea*/ 	.byte	0x3f
	.zero		1


	//   ....[69]....
        /*04ec*/ 	.word	0x00009a10
        /*04f0*/ 	.word	0x00000000
        /*04f4*/ 	.word	0x00000078
        /*04f8*/ 	.short	0x010a
        /*04fa*/ 	.byte	0x3f
	.zero		1


	//   ....[70]....
        /*04fc*/ 	.word	0x00009d60
        /*0500*/ 	.word	0x0000000e
        /*0504*/ 	.word	0x00000020
        /*0508*/ 	.short	0x010a
        /*050a*/ 	.byte	0x3f
	.zero		1


	//   ....[71]....
        /*050c*/ 	.word	0x0000a110
        /*0510*/ 	.word	0x00000004
        /*0514*/ 	.word	0x00000088
        /*0518*/ 	.short	0x0101
        /*051a*/ 	.byte	0x3f
	.zero		1


	//   ....[72]....
        /*051c*/ 	.word	0x0000a810
        /*0520*/ 	.word	0x00000005
        /*0524*/ 	.word	0x00000000
        /*0528*/ 	.short	0x010a
        /*052a*/ 	.byte	0x3f
	.zero		1


	//   ....[73]....
        /*052c*/ 	.word	0x0000a890
        /*0530*/ 	.word	0x00000007
        /*0534*/ 	.word	0x00000000
        /*0538*/ 	.short	0x010a
        /*053a*/ 	.byte	0x3f
	.zero		1


	//   ....[74]....
        /*053c*/ 	.word	0x0000a920
        /*0540*/ 	.word	0x00000006
        /*0544*/ 	.word	0x00000000
        /*0548*/ 	.short	0x010a
        /*054a*/ 	.byte	0x3f
	.zero		1


	//   ....[75]....
        /*054c*/ 	.word	0x0000a9b0
        /*0550*/ 	.word	0x00000003
        /*0554*/ 	.word	0x00000000
        /*0558*/ 	.short	0x010a
        /*055a*/ 	.byte	0x3f
	.zero		1


	//   ....[76]....
        /*055c*/ 	.word	0x0000aa10
        /*0560*/ 	.word	0x00000003
        /*0564*/ 	.word	0x00000000
        /*0568*/ 	.short	0x010a
        /*056a*/ 	.byte	0x3f
	.zero		1


	//   ....[77]....
        /*056c*/ 	.word	0x0000aa70
        /*0570*/ 	.word	0x00000005
        /*0574*/ 	.word	0x00000000
        /*0578*/ 	.short	0x010a
        /*057a*/ 	.byte	0x3f
	.zero		1


	//   ....[78]....
        /*057c*/ 	.word	0x0000aad0
        /*0580*/ 	.word	0x00000005
        /*0584*/ 	.word	0x00000040
        /*0588*/ 	.short	0x010a
        /*058a*/ 	.byte	0x3f
	.zero		1


	//   ....[79]....
        /*058c*/ 	.word	0x0000ab20
        /*0590*/ 	.word	0x00000004
        /*0594*/ 	.word	0x00000040
        /*0598*/ 	.short	0x010a
        /*059a*/ 	.byte	0x3f
	.zero		1


	//   ....[80]....
        /*059c*/ 	.word	0x0000ab70
        /*05a0*/ 	.word	0x00000004
        /*05a4*/ 	.word	0x00000040
        /*05a8*/ 	.short	0x010a
        /*05aa*/ 	.byte	0x3f
	.zero		1


	//   ....[81]....
        /*05ac*/ 	.word	0x0000abc0
        /*05b0*/ 	.word	0x00000005
        /*05b4*/ 	.word	0x00000040
        /*05b8*/ 	.short	0x010a
        /*05ba*/ 	.byte	0x3f
	.zero		1


	//   ....[82]....
        /*05bc*/ 	.word	0x0000ac10
        /*05c0*/ 	.word	0x00000004
        /*05c4*/ 	.word	0x00000040
        /*05c8*/ 	.short	0x010a
        /*05ca*/ 	.byte	0x3f
	.zero		1


	//   ....[83]....
        /*05cc*/ 	.word	0x0000ac60
        /*05d0*/ 	.word	0x00000004
        /*05d4*/ 	.word	0x00000040
        /*05d8*/ 	.short	0x010a
        /*05da*/ 	.byte	0x3f
	.zero		1


	//   ....[84]....
        /*05dc*/ 	.word	0x0000acb0
        /*05e0*/ 	.word	0x00000004
        /*05e4*/ 	.word	0x00000040
        /*05e8*/ 	.short	0x010a
        /*05ea*/ 	.byte	0x3f
	.zero		1


	//   ....[85]....
        /*05ec*/ 	.word	0x0000ad00
        /*05f0*/ 	.word	0x00000004
        /*05f4*/ 	.word	0x00000040
        /*05f8*/ 	.short	0x010a
        /*05fa*/ 	.byte	0x3f
	.zero		1


	//   ....[86]....
        /*05fc*/ 	.word	0x0000ad60
        /*0600*/ 	.word	0x00000003
        /*0604*/ 	.word	0x00000088
        /*0608*/ 	.short	0x010a
        /*060a*/ 	.byte	0x3f
	.zero		1


	//   ....[87]....
        /*060c*/ 	.word	0x0000adc0
        /*0610*/ 	.word	0x00000005
        /*0614*/ 	.word	0x00000060
        /*0618*/ 	.short	0x010a
        /*061a*/ 	.byte	0x3f
	.zero		1


	//   ....[88]....
        /*061c*/ 	.word	0x0000ae20
        /*0620*/ 	.word	0x00000005
        /*0624*/ 	.word	0x00000068
        /*0628*/ 	.short	0x010a
        /*062a*/ 	.byte	0x3f
	.zero		1


	//   ....[89]....
        /*062c*/ 	.word	0x0000ae80
        /*0630*/ 	.word	0x00000005
        /*0634*/ 	.word	0x00000070
        /*0638*/ 	.short	0x010a
        /*063a*/ 	.byte	0x3f
	.zero		1


	//   ....[90]....
        /*063c*/ 	.word	0x0000aee0
        /*0640*/ 	.word	0x00000005
        /*0644*/ 	.word	0x00000078
        /*0648*/ 	.short	0x010a
        /*064a*/ 	.byte	0x3f
	.zero		1


	//   ....[91]....
        /*064c*/ 	.word	0x0000af40
        /*0650*/ 	.word	0x00000005
        /*0654*/ 	.word	0x00000060
        /*0658*/ 	.short	0x010a
        /*065a*/ 	.byte	0x3f
	.zero		1


	//   ....[92]....
        /*065c*/ 	.word	0x0000afa0
        /*0660*/ 	.word	0x00000005
        /*0664*/ 	.word	0x00000068
        /*0668*/ 	.short	0x010a
        /*066a*/ 	.byte	0x3f
	.zero		1


	//   ....[93]....
        /*066c*/ 	.word	0x0000b000
        /*0670*/ 	.word	0x00000005
        /*0674*/ 	.word	0x00000070
        /*0678*/ 	.short	0x010a
        /*067a*/ 	.byte	0x3f
	.zero		1


	//   ....[94]....
        /*067c*/ 	.word	0x0000b060
        /*0680*/ 	.word	0x00000005
        /*0684*/ 	.word	0x00000078
        /*0688*/ 	.short	0x010a
        /*068a*/ 	.byte	0x3f
	.zero		1


	//   ....[95]....
        /*068c*/ 	.word	0x0000b0b0
        /*0690*/ 	.word	0x00000000
        /*0694*/ 	.word	0x00000060
        /*0698*/ 	.short	0x010a
        /*069a*/ 	.byte	0x3f
	.zero		1


	//   ....[96]....
        /*069c*/ 	.word	0x0000b100
        /*06a0*/ 	.word	0x00000000
        /*06a4*/ 	.word	0x00000068
        /*06a8*/ 	.short	0x010a
        /*06aa*/ 	.byte	0x3f
	.zero		1


	//   ....[97]....
        /*06ac*/ 	.word	0x0000b150
        /*06b0*/ 	.word	0x00000000
        /*06b4*/ 	.word	0x00000070
        /*06b8*/ 	.short	0x010a
        /*06ba*/ 	.byte	0x3f
	.zero		1


	//   ....[98]....
        /*06bc*/ 	.word	0x0000b220
        /*06c0*/ 	.word	0x0000000e
        /*06c4*/ 	.word	0x00000020
        /*06c8*/ 	.short	0x010a
        /*06ca*/ 	.byte	0x3f
	.zero		1


	//   ....[99]....
        /*06cc*/ 	.word	0x0000b2f0
        /*06d0*/ 	.word	0x00000005
        /*06d4*/ 	.word	0x00000000
        /*06d8*/ 	.short	0x010a
        /*06da*/ 	.byte	0x3f
	.zero		1


	//   ....[100]....
        /*06dc*/ 	.word	0x0000b340
        /*06e0*/ 	.word	0x00000007
        /*06e4*/ 	.word	0x00000000
        /*06e8*/ 	.short	0x010a
        /*06ea*/ 	.byte	0x3f
	.zero		1


	//   ....[101]....
        /*06ec*/ 	.word	0x0000b390
        /*06f0*/ 	.word	0x00000006
        /*06f4*/ 	.word	0x00000000
        /*06f8*/ 	.short	0x010a
        /*06fa*/ 	.byte	0x3f
	.zero		1


	//----- nvinfo : EIATTR_NUM_MBARRIERS
	.align		4
.L_38:
        /*06fc*/ 	.byte	0x03, 0x38
        /*06fe*/ 	.short	0x0012


	//----- nvinfo : EIATTR_EXIT_INSTR_OFFSETS
	.align		4
        /*0700*/ 	.byte	0x04, 0x1c
        /*0702*/ 	.short	(.L_40 - .L_39)


	//   ....[0]....
.L_39:
        /*0704*/ 	.word	0x0000aa00


	//----- nvinfo : EIATTR_MAX_THREADS
	.align		4
.L_40:
        /*0708*/ 	.byte	0x04, 0x05
        /*070a*/ 	.short	(.L_42 - .L_41)
.L_41:
        /*070c*/ 	.word	0x00000180
        /*0710*/ 	.word	0x00000001
        /*0714*/ 	.word	0x00000001


	//----- nvinfo : EIATTR_CRS_STACK_SIZE
	.align		4
.L_42:
        /*0718*/ 	.byte	0x04, 0x1e
        /*071a*/ 	.short	(.L_44 - .L_43)
.L_43:
        /*071c*/ 	.word	0x00000000


	//----- nvinfo : EIATTR_CBANK_PARAM_SIZE
	.align		4
.L_44:
        /*0720*/ 	.byte	0x03, 0x19
        /*0722*/ 	.short	0x0770


	//----- nvinfo : EIATTR_PARAM_CBANK
	.align		4
        /*0724*/ 	.byte	0x04, 0x0a
        /*0726*/ 	.short	(.L_46 - .L_45)
	.align		4
.L_45:
        /*0728*/ 	.word	index@(.nv.constant0._ZN7cutlass13device_kernelINS_4gemm6kernel13GemmUniversalIN4cute5tupleIJiiiiEEENS1_10collective13CollectiveMmaINS1_34MainloopSm90TmaGmmaWarpSpecializedILi4ENS5_IJNS4_1CILi2EEENSA_ILi1EEESC_EEENS1_35KernelTmaWarpSpecializedCooperativeEEENS5_IJNSA_ILi256EEENSA_ILi128EEENSA_ILi64EEEEEENS_10bfloat16_tENS5_IJlSC_lEEESK_SL_NS4_8TiledMMAINS4_8MMA_AtomIJNS4_4SM904GMMA28MMA_64x128x16_F32BF16BF16_SSILNSP_5MajorE0ELSR_0ELNSP_7ScaleInE1ELSS_1EEEEEENS4_6LayoutISD_NS5_IJSC_NSA_ILi0EEESW_EEEEENS5_IJNS4_10UnderscoreESZ_SZ_EEEEENS4_13SM90_TMA_LOADENS4_14ComposedLayoutINS4_7SwizzleILi3ELi4ELi3EEENS4_18smem_ptr_flag_bitsILi16EEENSV_INS5_IJNSA_ILi8EEESI_EEENS5_IJSI_SC_EEEEEEEvNS4_8identityENS4_23SM90_TMA_LOAD_MULTICASTES1C_vS1D_EENS_8epilogue10collective18CollectiveEpilogueINS1G_22Sm90TmaWarpSpecializedILi4ELi2ELi16ELb1ELb0EEEJSJ_NS5_IJSH_NSA_ILi32EEEEEESK_SL_SK_SL_NS1G_6fusion15FusionCallbacksIS1K_NS1N_17LinCombPerRowBiasISK_fSK_SK_fLi8ELNS_15FloatRoundStyleE2EEESJ_S1M_JEEES12_NS13_INS14_ILi2ELi4ELi3EEES17_NSV_INS5_IJS18_S1L_EEENS5_IJS1L_SC_EEEEEEENS4_17SM75_U32x4_LDSM_NENS4_14SM90_TMA_STOREES1X_NS4_17SM90_U32x4_STSM_NENS4_9Copy_AtomIJS20_NS_6half_tEEEEvEEEvvEEEEvNT_6ParamsE)
        /*072c*/ 	.short	0x0210
        /*072e*/ 	.short	0x0770


	//----- nvinfo : EIATTR_SW_WAR
	.align		4
.L_46:
        /*0730*/ 	.byte	0x04, 0x36
        /*0732*/ 	.short	(.L_48 - .L_47)
.L_47:
        /*0734*/ 	.word	0x00000008
.L_48:


//--------------------- .nv.callgraph             --------------------------
	.section	.nv.callgraph,"",@"SHT_CUDA_CALLGRAPH"
	.align	4
	.sectionentsize	8
	.align		4
        /*0000*/ 	.word	0x00000000
	.align		4
        /*0004*/ 	.word	0xffffffff
	.align		4
        /*0008*/ 	.word	index@(_ZN7cutlass13device_kernelINS_4gemm6kernel13GemmUniversalIN4cute5tupleIJiiiiEEENS1_10collective13CollectiveMmaINS1_34MainloopSm90TmaGmmaWarpSpecializedILi4ENS5_IJNS4_1CILi2EEENSA_ILi1EEESC_EEENS1_35KernelTmaWarpSpecializedCooperativeEEENS5_IJNSA_ILi256EEENSA_ILi128EEENSA_ILi64EEEEEENS_10bfloat16_tENS5_IJlSC_lEEESK_SL_NS4_8TiledMMAINS4_8MMA_AtomIJNS4_4SM904GMMA28MMA_64x128x16_F32BF16BF16_SSILNSP_5MajorE0ELSR_0ELNSP_7ScaleInE1ELSS_1EEEEEENS4_6LayoutISD_NS5_IJSC_NSA_ILi0EEESW_EEEEENS5_IJNS4_10UnderscoreESZ_SZ_EEEEENS4_13SM90_TMA_LOADENS4_14ComposedLayoutINS4_7SwizzleILi3ELi4ELi3EEENS4_18smem_ptr_flag_bitsILi16EEENSV_INS5_IJNSA_ILi8EEESI_EEENS5_IJSI_SC_EEEEEEEvNS4_8identityENS4_23SM90_TMA_LOAD_MULTICASTES1C_vS1D_EENS_8epilogue10collective18CollectiveEpilogueINS1G_22Sm90TmaWarpSpecializedILi4ELi2ELi16ELb1ELb0EEEJSJ_NS5_IJSH_NSA_ILi32EEEEEESK_SL_SK_SL_NS1G_6fusion15FusionCallbacksIS1K_NS1N_17LinCombPerRowBiasISK_fSK_SK_fLi8ELNS_15FloatRoundStyleE2EEESJ_S1M_JEEES12_NS13_INS14_ILi2ELi4ELi3EEES17_NSV_INS5_IJS18_S1L_EEENS5_IJS1L_SC_EEEEEEENS4_17SM75_U32x4_LDSM_NENS4_14SM90_TMA_STOREES1X_NS4_17SM90_U32x4_STSM_NENS4_9Copy_AtomIJS20_NS_6half_tEEEEvEEEvvEEEEvNT_6ParamsE)
	.align		4
        /*000c*/ 	.word	index@(__assertfail)
	.align		4
        /*0010*/ 	.word	0x00000000
	.align		4
        /*0014*/ 	.word	0xfffffffe
	.align		4
        /*0018*/ 	.word	0x00000000
	.align		4
        /*001c*/ 	.word	0xfffffffd
	.align		4
        /*0020*/ 	.word	0x00000000
	.align		4
        /*0024*/ 	.word	0xfffffffc


//--------------------- .nv.constant4             --------------------------
	.section	.nv.constant4,"a",@progbits
	.align	8
	.align		8
.nv.constant4:
        /*0000*/ 	.dword	__assertfail
	.align		8
        /*0008*/ 	.dword	__unnamed_1
	.align		8
        /*0010*/ 	.dword	__unnamed_2
	.align		8
        /*0018*/ 	.dword	_ZN39_INTERNAL_5d784f3d_4_k_cu_2a33b5f9_28224cuda3std3__45__cpo5beginE
	.align		8
        /*0020*/ 	.dword	_ZN39_INTERNAL_5d784f3d_4_k_cu_2a33b5f9_28224cuda3std3__45__cpo3endE
	.align		8
        /*0028*/ 	.dword	_ZN39_INTERNAL_5d784f3d_4_k_cu_2a33b5f9_28224cuda3std3__45__cpo6cbeginE
	.align		8
        /*0030*/ 	.dword	_ZN39_INTERNAL_5d784f3d_4_k_cu_2a33b5f9_28224cuda3std3__45__cpo4cendE
	.align		8
        /*0038*/ 	.dword	_ZN39_INTERNAL_5d784f3d_4_k_cu_2a33b5f9_28224cuda3std3__441_GLOBAL__N__5d784f3d_4_k_cu_2a33b5f9_28226ignoreE
	.align		8
        /*0040*/ 	.dword	_ZN39_INTERNAL_5d784f3d_4_k_cu_2a33b5f9_28224cuda3std3__419piecewise_constructE
	.align		8
        /*0048*/ 	.dword	_ZN39_INTERNAL_5d784f3d_4_k_cu_2a33b5f9_28224cuda3std3__48in_placeE
	.align		8
        /*0050*/ 	.dword	_ZN39_INTERNAL_5d784f3d_4_k_cu_2a33b5f9_28224cuda3std6ranges3__45__cpo4swapE
	.align		8
        /*0058*/ 	.dword	_ZN39_INTERNAL_5d784f3d_4_k_cu_2a33b5f9_28224cuda3std6ranges3__45__cpo9iter_moveE
	.align		8
        /*0060*/ 	.dword	_ZN39_INTERNAL_5d784f3d_4_k_cu_2a33b5f9_28224cute7productE
	.align		8
        /*0068*/ 	.dword	_ZN39_INTERNAL_5d784f3d_4_k_cu_2a33b5f9_28224cute1_E
	.align		8
        /*0070*/ 	.dword	$str$22
	.align		8
        /*0078*/ 	.dword	$str$23
	.align		8
        /*0080*/ 	.dword	$str$26
	.align		8
        /*0088*/ 	.dword	$str$27


//--------------------- .text._ZN7cutlass13device_kernelINS_4gemm6kernel13GemmUniversalIN4cute5tupleIJiiiiEEENS1_10collective13CollectiveMmaINS1_34MainloopSm90TmaGmmaWarpSpecializedILi4ENS5_IJNS4_1CILi2EEENSA_ILi1EEESC_EEENS1_35KernelTmaWarpSpecializedCooperativeEEENS5_IJNSA_ILi256EEENSA_ILi128EEENSA_ILi64EEEEEENS_10bfloat16_tENS5_IJlSC_lEEESK_SL_NS4_8TiledMMAINS4_8MMA_AtomIJNS4_4SM904GMMA28MMA_64x128x16_F32BF16BF16_SSILNSP_5MajorE0ELSR_0ELNSP_7ScaleInE1ELSS_1EEEEEENS4_6LayoutISD_NS5_IJSC_NSA_ILi0EEESW_EEEEENS5_IJNS4_10UnderscoreESZ_SZ_EEEEENS4_13SM90_TMA_LOADENS4_14ComposedLayoutINS4_7SwizzleILi3ELi4ELi3EEENS4_18smem_ptr_flag_bitsILi16EEENSV_INS5_IJNSA_ILi8EEESI_EEENS5_IJSI_SC_EEEEEEEvNS4_8identityENS4_23SM90_TMA_LOAD_MULTICASTES1C_vS1D_EENS_8epilogue10collective18CollectiveEpilogueINS1G_22Sm90TmaWarpSpecializedILi4ELi2ELi16ELb1ELb0EEEJSJ_NS5_IJSH_NSA_ILi32EEEEEESK_SL_SK_SL_NS1G_6fusion15FusionCallbacksIS1K_NS1N_17LinCombPerRowBiasISK_fSK_SK_fLi8ELNS_15FloatRoundStyleE2EEESJ_S1M_JEEES12_NS13_INS14_ILi2ELi4ELi3EEES17_NSV_INS5_IJS18_S1L_EEENS5_IJS1L_SC_EEEEEEENS4_17SM75_U32x4_LDSM_NENS4_14SM90_TMA_STOREES1X_NS4_17SM90_U32x4_STSM_NENS4_9Copy_AtomIJS20_NS_6half_tEEEEvEEEvvEEEEvNT_6ParamsE --------------------------
	.section	.text._ZN7cutlass13device_kernelINS_4gemm6kernel13GemmUniversalIN4cute5tupleIJiiiiEEENS1_10collective13CollectiveMmaINS1_34MainloopSm90TmaGmmaWarpSpecializedILi4ENS5_IJNS4_1CILi2EEENSA_ILi1EEESC_EEENS1_35KernelTmaWarpSpecializedCooperativeEEENS5_IJNSA_ILi256EEENSA_ILi128EEENSA_ILi64EEEEEENS_10bfloat16_tENS5_IJlSC_lEEESK_SL_NS4_8TiledMMAINS4_8MMA_AtomIJNS4_4SM904GMMA28MMA_64x128x16_F32BF16BF16_SSILNSP_5MajorE0ELSR_0ELNSP_7ScaleInE1ELSS_1EEEEEENS4_6LayoutISD_NS5_IJSC_NSA_ILi0EEESW_EEEEENS5_IJNS4_10UnderscoreESZ_SZ_EEEEENS4_13SM90_TMA_LOADENS4_14ComposedLayoutINS4_7SwizzleILi3ELi4ELi3EEENS4_18smem_ptr_flag_bitsILi16EEENSV_INS5_IJNSA_ILi8EEESI_EEENS5_IJSI_SC_EEEEEEEvNS4_8identityENS4_23SM90_TMA_LOAD_MULTICASTES1C_vS1D_EENS_8epilogue10collective18CollectiveEpilogueINS1G_22Sm90TmaWarpSpecializedILi4ELi2ELi16ELb1ELb0EEEJSJ_NS5_IJSH_NSA_ILi32EEEEEESK_SL_SK_SL_NS1G_6fusion15FusionCallbacksIS1K_NS1N_17LinCombPerRowBiasISK_fSK_SK_fLi8ELNS_15FloatRoundStyleE2EEESJ_S1M_JEEES12_NS13_INS14_ILi2ELi4ELi3EEES17_NSV_INS5_IJS18_S1L_EEENS5_IJS1L_SC_EEEEEEENS4_17SM75_U32x4_LDSM_NENS4_14SM90_TMA_STOREES1X_NS4_17SM90_U32x4_STSM_NENS4_9Copy_AtomIJS20_NS_6half_tEEEEvEEEvvEEEEvNT_6ParamsE,"ax",@progbits
	.align	128
.text._ZN7cutlass13device_kernelINS_4gemm6kernel13GemmUniversalIN4cute5tupleIJiiiiEEENS1_10collective13CollectiveMmaINS1_34MainloopSm90TmaGmmaWarpSpecializedILi4ENS5_IJNS4_1CILi2EEENSA_ILi1EEESC_EEENS1_35KernelTmaWarpSpecializedCooperativeEEENS5_IJNSA_ILi256EEENSA_ILi128EEENSA_ILi64EEEEEENS_10bfloat16_tENS5_IJlSC_lEEESK_SL_NS4_8TiledMMAINS4_8MMA_AtomIJNS4_4SM904GMMA28MMA_64x128x16_F32BF16BF16_SSILNSP_5MajorE0ELSR_0ELNSP_7ScaleInE1ELSS_1EEEEEENS4_6LayoutISD_NS5_IJSC_NSA_ILi0EEESW_EEEEENS5_IJNS4_10UnderscoreESZ_SZ_EEEEENS4_13SM90_TMA_LOADENS4_14ComposedLayoutINS4_7SwizzleILi3ELi4ELi3EEENS4_18smem_ptr_flag_bitsILi16EEENSV_INS5_IJNSA_ILi8EEESI_EEENS5_IJSI_SC_EEEEEEEvNS4_8identityENS4_23SM90_TMA_LOAD_MULTICASTES1C_vS1D_EENS_8epilogue10collective18CollectiveEpilogueINS1G_22Sm90TmaWarpSpecializedILi4ELi2ELi16ELb1ELb0EEEJSJ_NS5_IJSH_NSA_ILi32EEEEEESK_SL_SK_SL_NS1G_6fusion15FusionCallbacksIS1K_NS1N_17LinCombPerRowBiasISK_fSK_SK_fLi8ELNS_15FloatRoundStyleE2EEESJ_S1M_JEEES12_NS13_INS14_ILi2ELi4ELi3EEES17_NSV_INS5_IJS18_S1L_EEENS5_IJS1L_SC_EEEEEEENS4_17SM75_U32x4_LDSM_NENS4_14SM90_TMA_STOREES1X_NS4_17SM90_U32x4_STSM_NENS4_9Copy_AtomIJS20_NS_6half_tEEEEvEEEvvEEEEvNT_6ParamsE:
        .type           _ZN7cutlass13device_kernelINS_4gemm6kernel13GemmUniversalIN4cute5tupleIJiiiiEEENS1_10collective13CollectiveMmaINS1_34MainloopSm90TmaGmmaWarpSpecializedILi4ENS5_IJNS4_1CILi2EEENSA_ILi1EEESC_EEENS1_35KernelTmaWarpSpecializedCooperativeEEENS5_IJNSA_ILi256EEENSA_ILi128EEENSA_ILi64EEEEEENS_10bfloat16_tENS5_IJlSC_lEEESK_SL_NS4_8TiledMMAINS4_8MMA_AtomIJNS4_4SM904GMMA28MMA_64x128x16_F32BF16BF16_SSILNSP_5MajorE0ELSR_0ELNSP_7ScaleInE1ELSS_1EEEEEENS4_6LayoutISD_NS5_IJSC_NSA_ILi0EEESW_EEEEENS5_IJNS4_10UnderscoreESZ_SZ_EEEEENS4_13SM90_TMA_LOADENS4_14ComposedLayoutINS4_7SwizzleILi3ELi4ELi3EEENS4_18smem_ptr_flag_bitsILi16EEENSV_INS5_IJNSA_ILi8EEESI_EEENS5_IJSI_SC_EEEEEEEvNS4_8identityENS4_23SM90_TMA_LOAD_MULTICASTES1C_vS1D_EENS_8epilogue10collective18CollectiveEpilogueINS1G_22Sm90TmaWarpSpecializedILi4ELi2ELi16ELb1ELb0EEEJSJ_NS5_IJSH_NSA_ILi32EEEEEESK_SL_SK_SL_NS1G_6fusion15FusionCallbacksIS1K_NS1N_17LinCombPerRowBiasISK_fSK_SK_fLi8ELNS_15FloatRoundStyleE2EEESJ_S1M_JEEES12_NS13_INS14_ILi2ELi4ELi3EEES17_NSV_INS5_IJS18_S1L_EEENS5_IJS1L_SC_EEEEEEENS4_17SM75_U32x4_LDSM_NENS4_14SM90_TMA_STOREES1X_NS4_17SM90_U32x4_STSM_NENS4_9Copy_AtomIJS20_NS_6half_tEEEEvEEEvvEEEEvNT_6ParamsE,@function
        .size           _ZN7cutlass13device_kernelINS_4gemm6kernel13GemmUniversalIN4cute5tupleIJiiiiEEENS1_10collective13CollectiveMmaINS1_34MainloopSm90TmaGmmaWarpSpecializedILi4ENS5_IJNS4_1CILi2EEENSA_ILi1EEESC_EEENS1_35KernelTmaWarpSpecializedCooperativeEEENS5_IJNSA_ILi256EEENSA_ILi128EEENSA_ILi64EEEEEENS_10bfloat16_tENS5_IJlSC_lEEESK_SL_NS4_8TiledMMAINS4_8MMA_AtomIJNS4_4SM904GMMA28MMA_64x128x16_F32BF16BF16_SSILNSP_5MajorE0ELSR_0ELNSP_7ScaleInE1ELSS_1EEEEEENS4_6LayoutISD_NS5_IJSC_NSA_ILi0EEESW_EEEEENS5_IJNS4_10UnderscoreESZ_SZ_EEEEENS4_13SM90_TMA_LOADENS4_14ComposedLayoutINS4_7SwizzleILi3ELi4ELi3EEENS4_18smem_ptr_flag_bitsILi16EEENSV_INS5_IJNSA_ILi8EEESI_EEENS5_IJSI_SC_EEEEEEEvNS4_8identityENS4_23SM90_TMA_LOAD_MULTICASTES1C_vS1D_EENS_8epilogue10collective18CollectiveEpilogueINS1G_22Sm90TmaWarpSpecializedILi4ELi2ELi16ELb1ELb0EEEJSJ_NS5_IJSH_NSA_ILi32EEEEEESK_SL_SK_SL_NS1G_6fusion15FusionCallbacksIS1K_NS1N_17LinCombPerRowBiasISK_fSK_SK_fLi8ELNS_15FloatRoundStyleE2EEESJ_S1M_JEEES12_NS13_INS14_ILi2ELi4ELi3EEES17_NSV_INS5_IJS18_S1L_EEENS5_IJS1L_SC_EEEEEEENS4_17SM75_U32x4_LDSM_NENS4_14SM90_TMA_STOREES1X_NS4_17SM90_U32x4_STSM_NENS4_9Copy_AtomIJS20_NS_6half_tEEEEvEEEvvEEEEvNT_6ParamsE,(.L_x_267 - _ZN7cutlass13device_kernelINS_4gemm6kernel13GemmUniversalIN4cute5tupleIJiiiiEEENS1_10collective13CollectiveMmaINS1_34MainloopSm90TmaGmmaWarpSpecializedILi4ENS5_IJNS4_1CILi2EEENSA_ILi1EEESC_EEENS1_35KernelTmaWarpSpecializedCooperativeEEENS5_IJNSA_ILi256EEENSA_ILi128EEENSA_ILi64EEEEEENS_10bfloat16_tENS5_IJlSC_lEEESK_SL_NS4_8TiledMMAINS4_8MMA_AtomIJNS4_4SM904GMMA28MMA_64x128x16_F32BF16BF16_SSILNSP_5MajorE0ELSR_0ELNSP_7ScaleInE1ELSS_1EEEEEENS4_6LayoutISD_NS5_IJSC_NSA_ILi0EEESW_EEEEENS5_IJNS4_10UnderscoreESZ_SZ_EEEEENS4_13SM90_TMA_LOADENS4_14ComposedLayoutINS4_7SwizzleILi3ELi4ELi3EEENS4_18smem_ptr_flag_bitsILi16EEENSV_INS5_IJNSA_ILi8EEESI_EEENS5_IJSI_SC_EEEEEEEvNS4_8identityENS4_23SM90_TMA_LOAD_MULTICASTES1C_vS1D_EENS_8epilogue10collective18CollectiveEpilogueINS1G_22Sm90TmaWarpSpecializedILi4ELi2ELi16ELb1ELb0EEEJSJ_NS5_IJSH_NSA_ILi32EEEEEESK_SL_SK_SL_NS1G_6fusion15FusionCallbacksIS1K_NS1N_17LinCombPerRowBiasISK_fSK_SK_fLi8ELNS_15FloatRoundStyleE2EEESJ_S1M_JEEES12_NS13_INS14_ILi2ELi4ELi3EEES17_NSV_INS5_IJS18_S1L_EEENS5_IJS1L_SC_EEEEEEENS4_17SM75_U32x4_LDSM_NENS4_14SM90_TMA_STOREES1X_NS4_17SM90_U32x4_STSM_NENS4_9Copy_AtomIJS20_NS_6half_tEEEEvEEEvvEEEEvNT_6ParamsE)
        .other          _ZN7cutlass13device_kernelINS_4gemm6kernel13GemmUniversalIN4cute5tupleIJiiiiEEENS1_10collective13CollectiveMmaINS1_34MainloopSm90TmaGmmaWarpSpecializedILi4ENS5_IJNS4_1CILi2EEENSA_ILi1EEESC_EEENS1_35KernelTmaWarpSpecializedCooperativeEEENS5_IJNSA_ILi256EEENSA_ILi128EEENSA_ILi64EEEEEENS_10bfloat16_tENS5_IJlSC_lEEESK_SL_NS4_8TiledMMAINS4_8MMA_AtomIJNS4_4SM904GMMA28MMA_64x128x16_F32BF16BF16_SSILNSP_5MajorE0ELSR_0ELNSP_7ScaleInE1ELSS_1EEEEEENS4_6LayoutISD_NS5_IJSC_NSA_ILi0EEESW_EEEEENS5_IJNS4_10UnderscoreESZ_SZ_EEEEENS4_13SM90_TMA_LOADENS4_14ComposedLayoutINS4_7SwizzleILi3ELi4ELi3EEENS4_18smem_ptr_flag_bitsILi16EEENSV_INS5_IJNSA_ILi8EEESI_EEENS5_IJSI_SC_EEEEEEEvNS4_8identityENS4_23SM90_TMA_LOAD_MULTICASTES1C_vS1D_EENS_8epilogue10collective18CollectiveEpilogueINS1G_22Sm90TmaWarpSpecializedILi4ELi2ELi16ELb1ELb0EEEJSJ_NS5_IJSH_NSA_ILi32EEEEEESK_SL_SK_SL_NS1G_6fusion15FusionCallbacksIS1K_NS1N_17LinCombPerRowBiasISK_fSK_SK_fLi8ELNS_15FloatRoundStyleE2EEESJ_S1M_JEEES12_NS13_INS14_ILi2ELi4ELi3EEES17_NSV_INS5_IJS18_S1L_EEENS5_IJS1L_SC_EEEEEEENS4_17SM75_U32x4_LDSM_NENS4_14SM90_TMA_STOREES1X_NS4_17SM90_U32x4_STSM_NENS4_9Copy_AtomIJS20_NS_6half_tEEEEvEEEvvEEEEvNT_6ParamsE,@"STO_CUDA_ENTRY STV_DEFAULT"
_ZN7cutlass13device_kernelINS_4gemm6kernel13GemmUniversalIN4cute5tupleIJiiiiEEENS1_10collective13CollectiveMmaINS1_34MainloopSm90TmaGmmaWarpSpecializedILi4ENS5_IJNS4_1CILi2EEENSA_ILi1EEESC_EEENS1_35KernelTmaWarpSpecializedCooperativeEEENS5_IJNSA_ILi256EEENSA_ILi128EEENSA_ILi64EEEEEENS_10bfloat16_tENS5_IJlSC_lEEESK_SL_NS4_8TiledMMAINS4_8MMA_AtomIJNS4_4SM904GMMA28MMA_64x128x16_F32BF16BF16_SSILNSP_5MajorE0ELSR_0ELNSP_7ScaleInE1ELSS_1EEEEEENS4_6LayoutISD_NS5_IJSC_NSA_ILi0EEESW_EEEEENS5_IJNS4_10UnderscoreESZ_SZ_EEEEENS4_13SM90_TMA_LOADENS4_14ComposedLayoutINS4_7SwizzleILi3ELi4ELi3EEENS4_18smem_ptr_flag_bitsILi16EEENSV_INS5_IJNSA_ILi8EEESI_EEENS5_IJSI_SC_EEEEEEEvNS4_8identityENS4_23SM90_TMA_LOAD_MULTICASTES1C_vS1D_EENS_8epilogue10collective18CollectiveEpilogueINS1G_22Sm90TmaWarpSpecializedILi4ELi2ELi16ELb1ELb0EEEJSJ_NS5_IJSH_NSA_ILi32EEEEEESK_SL_SK_SL_NS1G_6fusion15FusionCallbacksIS1K_NS1N_17LinCombPerRowBiasISK_fSK_SK_fLi8ELNS_15FloatRoundStyleE2EEESJ_S1M_JEEES12_NS13_INS14_ILi2ELi4ELi3EEES17_NSV_INS5_IJS18_S1L_EEENS5_IJS1L_SC_EEEEEEENS4_17SM75_U32x4_LDSM_NENS4_14SM90_TMA_STOREES1X_NS4_17SM90_U32x4_STSM_NENS4_9Copy_AtomIJS20_NS_6half_tEEEEvEEEvvEEEEvNT_6ParamsE:
[----:B------:R-:W1:Y:S01]  /*0000*/  LDC R1, c[0x0][0x28] ;  /* 0x00000a00ff017b82 */ /* 0x000e620000000800 */
[----:B------:R-:W2:Y:S07]  /*0010*/  S2R R18, SR_TID.X ;  /* 0x0000000000127919 */ /* 0x000eae0000002100 */
[----:B------:R-:W3:Y:S01]  /*0020*/  LDC.64 R4, c[0x0][0x588] ;  /* 0x00016200ff047b82 */ /* 0x000ee20000000a00 */
[----:B------:R-:W-:Y:S01]  /*0030*/  ELECT P0, URZ, PT ;  /* 0x00000000003f782f */ /* 0x000fe20003800000 */
[----:B------:R-:W-:Y:S01]  /*0040*/  BSSY B0, `(.L_x_0) ;  /* 0x0000016000007945 */ /* 0x000fe20003800000 */
[----:B--2---:R-:W-:-:S02]  /*0050*/  SHF.R.U32.HI R2, RZ, 0x5, R18 ;  /* 0x00000005ff027819 */ /* 0x004fc40000011612 */
[----:B------:R-:W-:-:S03]  /*0060*/  SHF.R.U32.HI R6, RZ, 0x7, R18 ;  /* 0x00000007ff067819 */ /* 0x000fc60000011612 */
[----:B------:R-:W2:Y:S04]  /*0070*/  SHFL.IDX PT, R0, R2, RZ, 0x1f ;  /* 0x00001fff02007589 */ /* 0x000ea800000e0000 */
[----:B------:R4:W1:Y:S01]  /*0080*/  SHFL.IDX PT, R10, R6, RZ, 0x1f ;  /* 0x00001fff060a7589 */ /* 0x00086200000e0000 */
[----:B--2---:R-:W-:Y:S02]  /*0090*/  ISETP.NE.OR P0, PT, R0, RZ, !P0 ;  /* 0x000000ff0000720c */ /* 0x004fe40004705670 */
[----:B------:R-:W-:-:S11]  /*00a0*/  SHF.R.S32.HI R3, RZ, 0x1f, R0 ;  /* 0x0000001fff037819 */ /* 0x000fd60000011400 */
[----:B-1-34-:R-:W-:Y:S05]  /*00b0*/  @P0 BRA `(.L_x_1) ;  /* 0x0000000000380947 */ /* 0x01afea0003800000 */
[----:B------:R-:W-:Y:S02]  /*00c0*/  ULDC.64 UR4, c[0x0][0x198] ;  /* 0x0000660000047ab9 */ /* 0x000fe40000000a00 */
[----:B------:R-:W-:Y:S02]  /*00d0*/  UIADD3 UR6, UP0, UR4, 0xf0, URZ ;  /* 0x000000f004067890 */ /* 0x000fe4000ff1e03f */
[----:B------:R-:W-:Y:S02]  /*00e0*/  UIADD3 UR8, UP1, UR4, 0x1f0, URZ ;  /* 0x000001f004087890 */ /* 0x000fe4000ff3e03f */
[----:B------:R-:W-:Y:S02]  /*00f0*/  UIADD3 UR10, UP2, UR4, 0x3f0, URZ ;  /* 0x000003f0040a7890 */ /* 0x000fe4000ff5e03f */
[----:B------:R-:W-:Y:S02]  /*0100*/  UIADD3 UR4, UP3, UR4, 0x4f0, URZ ;  /* 0x000004f004047890 */ /* 0x000fe4000ff7e03f */
[----:B------:R-:W-:-:S02]  /*0110*/  UIADD3.X UR7, URZ, UR5, URZ, UP0, !UPT ;  /* 0x000000053f077290 */ /* 0x000fc400087fe43f */
[----:B------:R-:W-:Y:S02]  /*0120*/  UIADD3.X UR9, URZ, UR5, URZ, UP1, !UPT ;  /* 0x000000053f097290 */ /* 0x000fe40008ffe43f */
[----:B------:R-:W-:Y:S02]  /*0130*/  UIADD3.X UR11, URZ, UR5, URZ, UP2, !UPT ;  /* 0x000000053f0b7290 */ /* 0x000fe400097fe43f */
[----:B------:R-:W-:-:S03]  /*0140*/  UIADD3.X UR5, URZ, UR5, URZ, UP3, !UPT ;  /* 0x000000053f057290 */ /* 0x000fc60009ffe43f */
[----:B------:R1:W-:Y:S02]  /*0150*/  UTMACCTL.PF [UR6] ;  /* 0x00000000060079b9 */ /* 0x0003e40008040000 */
[----:B------:R1:W-:Y:S02]  /*0160*/  UTMACCTL.PF [UR8] ;  /* 0x00000000080079b9 */ /* 0x0003e40008040000 */
[----:B------:R1:W-:Y:S02]  /*0170*/  UTMACCTL.PF [UR10] ;  /* 0x000000000a0079b9 */ /* 0x0003e40008040000 */
[----:B------:R1:W-:Y:S02]  /*0180*/  UTMACCTL.PF [UR4] ;  /* 0x00000000040079b9 */ /* 0x0003e40008040000 */
[----:B-1----:R-:W-:Y:S01]  /*0190*/  NOP ;  /* 0x0000000000007918 */ /* 0x002fe20000000000 */
.L_x_1:
[----:B------:R-:W-:Y:S05]  /*01a0*/  BSYNC B0 ;  /* 0x0000000000007941 */ /* 0x000fea0003800000 */
.L_x_0:
[----:B------:R-:W-:Y:S01]  /*01b0*/  ULDC.64 UR4, c[0x0][0x590] ;  /* 0x0001640000047ab9 */ /* 0x000fe20000000a00 */
[----:B------:R-:W-:Y:S01]  /*01c0*/  LEA.HI R3, R3, R0, RZ, 0x2 ;  /* 0x0000000003037211 */ /* 0x000fe200078f10ff */
[----:B------:R-:W-:Y:S01]  /*01d0*/  ULDC.64 UR52, c[0x0][0x208] ;  /* 0x0000820000347ab9 */ /* 0x000fe20000000a00 */
[----:B------:R-:W-:Y:S01]  /*01e0*/  ISETP.NE.U32.AND P1, PT, RZ, UR4, PT ;  /* 0x00000004ff007c0c */ /* 0x000fe2000bf25070 */
[----:B------:R-:W-:Y:S01]  /*01f0*/  IMAD.MOV.U32 R6, RZ, RZ, R4 ;  /* 0x000000ffff067224 */ /* 0x000fe200078e0004 */
[----:B------:R-:W-:Y:S01]  /*0200*/  LOP3.LUT R3, R3, 0xfffffffc, RZ, 0xc0, !PT ;  /* 0xfffffffc03037812 */ /* 0x000fe200078ec0ff */
[----:B------:R-:W-:Y:S01]  /*0210*/  IMAD.MOV.U32 R7, RZ, RZ, R5 ;  /* 0x000000ffff077224 */ /* 0x000fe200078e0005 */
[----:B------:R-:W-:Y:S02]  /*0220*/  ISETP.NE.AND.EX P2, PT, RZ, UR5, PT, P1 ;  /* 0x00000005ff007c0c */ /* 0x000fe4000bf45310 */
[----:B------:R-:W-:Y:S01]  /*0230*/  PRMT R8, RZ, 0x7610, R8 ;  /* 0x00007610ff087816 */ /* 0x000fe20000000008 */
[----:B------:R-:W-:-:S10]  /*0240*/  IMAD.IADD R0, R0, 0x1, -R3 ;  /* 0x0000000100007824 */ /* 0x000fd400078e0a03 */
[----:B------:R-:W-:Y:S05]  /*0250*/  @P2 BRA `(.L_x_2) ;  /* 0x0000000000302947 */ /* 0x000fea0003800000 */
[----:B------:R-:W-:Y:S02]  /*0260*/  ULDC.64 UR6, c[0x0][0x588] ;  /* 0x0001620000067ab9 */ /* 0x000fe40000000a00 */
[----:B------:R-:W-:-:S04]  /*0270*/  ISETP.NE.U32.AND P0, PT, RZ, UR6, PT ;  /* 0x00000006ff007c0c */ /* 0x000fc8000bf05070 */
[----:B------:R-:W-:-:S13]  /*0280*/  ISETP.NE.AND.EX P0, PT, RZ, UR7, PT, P0 ;  /* 0x00000007ff007c0c */ /* 0x000fda000bf05300 */
[----:B------:R-:W-:Y:S05]  /*0290*/  @!P0 BRA `(.L_x_3) ;  /* 0x0000000000108947 */ /* 0x000fea0003800000 */
[----:B------:R-:W2:Y:S01]  /*02a0*/  LDG.E R3, desc[UR52][R6.64] ;  /* 0x0000003406037981 */ /* 0x000ea2000c1e1900 */
[----:B------:R-:W-:Y:S02]  /*02b0*/  MOV R8, 0x1 ;  /* 0x0000000100087802 */ /* 0x000fe40000000f00 */
[----:B--2---:R-:W-:Y:S01]  /*02c0*/  FSETP.NEU.AND P3, PT, R3, RZ, PT ;  /* 0x000000ff0300720b */ /* 0x004fe20003f6d000 */
[----:B------:R-:W-:-:S12]  /*02d0*/  BRA `(.L_x_2) ;  /* 0x0000000000107947 */ /* 0x000fd80003800000 */
.L_x_3:
[----:B------:R-:W-:Y:S01]  /*02e0*/  ULDC UR6, c[0x0][0x580] ;  /* 0x0001600000067ab9 */ /* 0x000fe20000000800 */
[----:B------:R-:W-:Y:S01]  /*02f0*/  IMAD.MOV.U32 R8, RZ, RZ, 0x1 ;  /* 0x00000001ff087424 */ /* 0x000fe200078e00ff */
[----:B------:R-:W-:Y:S02]  /*0300*/  FSETP.NEU.AND P3, PT, RZ, UR6, PT ;  /* 0x00000006ff007c0b */ /* 0x000fe4000bf6d000 */
[----:B------:R-:W-:-:S11]  /*0310*/  CS2R R6, SRZ ;  /* 0x0000000000067805 */ /* 0x000fd6000001ff00 */
.L_x_2:
[----:B------:R-:W-:Y:S01]  /*0320*/  ISETP.NE.U32.AND P0, PT, R6, RZ, PT ;  /* 0x000000ff0600720c */ /* 0x000fe20003f05070 */
[----:B------:R-:W-:Y:S01]  /*0330*/  IMAD.MOV.U32 R3, RZ, RZ, 0x1 ;  /* 0x00000001ff037424 */ /* 0x000fe200078e00ff */
[----:B------:R-:W-:Y:S02]  /*0340*/  ISETP.NE.AND.EX P1, PT, RZ, UR5, PT, P1 ;  /* 0x00000005ff007c0c */ /* 0x000fe4000bf25310 */
[----:B------:R-:W-:-:S13]  /*0350*/  ISETP.NE.AND.EX P0, PT, R7, RZ, PT, P0 ;  /* 0x000000ff0700720c */ /* 0x000fda0003f05300 */
[----:B------:R-:W-:Y:S05]  /*0360*/  @P0 BRA P1, `(.L_x_4) ;  /* 0x0000000000300947 */ /* 0x000fea0000800000 */
[----:B------:R-:W-:Y:S02]  /*0370*/  ISETP.NE.U32.AND P1, PT, RZ, UR4, PT ;  /* 0x00000004ff007c0c */ /* 0x000fe4000bf25070 */
[----:B------:R-:W-:Y:S02]  /*0380*/  ISETP.NE.U32.AND P0, PT, R6, RZ, PT ;  /* 0x000000ff0600720c */ /* 0x000fe40003f05070 */
[----:B------:R-:W-:Y:S02]  /*0390*/  ISETP.NE.AND.EX P1, PT, RZ, UR5, PT, P1 ;  /* 0x00000005ff007c0c */ /* 0x000fe4000bf25310 */
[----:B------:R-:W-:Y:S02]  /*03a0*/  PRMT R3, R8, 0x9910, RZ ;  /* 0x0000991008037816 */ /* 0x000fe400000000ff */
[----:B------:R-:W-:Y:S02]  /*03b0*/  ISETP.NE.AND.EX P0, PT, R7, RZ, PT, P0 ;  /* 0x000000ff0700720c */ /* 0x000fe40003f05300 */
[----:B------:R-:W-:-:S02]  /*03c0*/  ISETP.NE.AND P4, PT, R3, RZ, PT ;  /* 0x000000ff0300720c */ /* 0x000fc40003f85270 */
[----:B------:R-:W-:Y:S02]  /*03d0*/  SEL R6, RZ, 0xffffffff, P3 ;  /* 0xffffffffff067807 */ /* 0x000fe40001800000 */
[----:B------:R-:W-:-:S04]  /*03e0*/  SEL R3, RZ, 0xffffffff, P0 ;  /* 0xffffffffff037807 */ /* 0x000fc80000000000 */
[----:B------:R-:W-:-:S04]  /*03f0*/  @P1 SEL R6, R3, R6, !P4 ;  /* 0x0000000603061207 */ /* 0x000fc80006000000 */
[----:B------:R-:W-:-:S04]  /*0400*/  LOP3.LUT R6, R6, 0x1, RZ, 0xc0, !PT ;  /* 0x0000000106067812 */ /* 0x000fc800078ec0ff */
[----:B------:R-:W-:-:S04]  /*0410*/  ISETP.NE.U32.AND P0, PT, R6, 0x1, PT ;  /* 0x000000010600780c */ /* 0x000fc80003f05070 */
[----:B------:R-:W-:-:S09]  /*0420*/  SEL R3, RZ, 0x1, !P0 ;  /* 0x00000001ff037807 */ /* 0x000fd20004000000 */
.L_x_4:
[----:B------:R-:W1:Y:S02]  /*0430*/  SHFL.IDX PT, R7, R2, RZ, 0x1f ;  /* 0x00001fff02077589 */ /* 0x000e6400000e0000 */
[----:B-1----:R-:W-:-:S13]  /*0440*/  ISETP.NE.AND P0, PT, R7, RZ, PT ;  /* 0x000000ff0700720c */ /* 0x002fda0003f05270 */
[----:B------:R-:W-:Y:S05]  /*0450*/  @P0 BRA `(.L_x_5) ;  /* 0x0000000000580947 */ /* 0x000fea0003800000 */
[----:B------:R-:W1:Y:S01]  /*0460*/  S2UR UR8, SR_CgaCtaId ;  /* 0x00000000000879c3 */ /* 0x000e620000008800 */
[----:B------:R-:W-:Y:S01]  /*0470*/  UMOV UR4, 0x400 ;  /* 0x0000040000047882 */ /* 0x000fe20000000000 */
[----:B------:R-:W-:Y:S01]  /*0480*/  UMOV UR5, 0x1 ;  /* 0x0000000100057882 */ /* 0x000fe20000000000 */
[----:B------:R-:W-:Y:S01]  /*0490*/  UMOV UR6, 0x4 ;  /* 0x0000000400067882 */ /* 0x000fe20000000000 */
[----:B------:R-:W-:Y:S01]  /*04a0*/  ELECT P0, URZ, PT ;  /* 0x00000000003f782f */ /* 0x000fe20003800000 */
[----:B------:R-:W-:-:S04]  /*04b0*/  UIADD3 UR6, -UR6, 0x100000, URZ ;  /* 0x0010000006067890 */ /* 0x000fc8000fffe13f */
[----:B------:R-:W-:Y:S02]  /*04c0*/  USHF.L.U32 UR7, UR6, 0xb, URZ ;  /* 0x0000000b06077899 */ /* 0x000fe4000800063f */
[----:B------:R-:W-:Y:S02]  /*04d0*/  USHF.L.U32 UR6, UR6, 0x1, URZ ;  /* 0x0000000106067899 */ /* 0x000fe4000800063f */
[----:B-1----:R-:W-:Y:S02]  /*04e0*/  ULEA UR8, UR8, UR4, 0x18 ;  /* 0x0000000408087291 */ /* 0x002fe4000f8ec03f */
[----:B------:R-:W-:-:S04]  /*04f0*/  UIADD3 UR4, -UR5, 0x100000, URZ ;  /* 0x0010000005047890 */ /* 0x000fc8000fffe13f */
[----:B------:R-:W-:Y:S02]  /*0500*/  USHF.L.U32 UR5, UR4, 0xb, URZ ;  /* 0x0000000b04057899 */ /* 0x000fe4000800063f */
[----:B------:R-:W-:Y:S01]  /*0510*/  USHF.L.U32 UR4, UR4, 0x1, URZ ;  /* 0x0000000104047899 */ /* 0x000fe2000800063f */
[----:B------:R-:W1:Y:S11]  /*0520*/  FENCE.VIEW.ASYNC.S ;  /* 0x00000000000073c6 */ /* 0x000e760000000000 */
[----:B-1----:R1:W2:Y:S01]  /*0530*/  SYNCS.EXCH.64 URZ, [UR8], UR4 ;  /* 0x00000004083f75b2 */ /* 0x0022a20008000100 */
[----:B------:R1:W3:Y:S01]  /*0540*/  SYNCS.EXCH.64 URZ, [UR8+0x20], UR6 ;  /* 0x00002006083f75b2 */ /* 0x0002e20008000100 */
[----:B------:R1:W4:Y:S01]  /*0550*/  SYNCS.EXCH.64 URZ, [UR8+0x8], UR4 ;  /* 0x00000804083f75b2 */ /* 0x0003220008000100 */
[----:B------:R1:W1:Y:S01]  /*0560*/  SYNCS.EXCH.64 URZ, [UR8+0x28], UR6 ;  /* 0x00002806083f75b2 */ /* 0x0002620008000100 */
[----:B------:R1:W1:Y:S01]  /*0570*/  SYNCS.EXCH.64 URZ, [UR8+0x10], UR4 ;  /* 0x00001004083f75b2 */ /* 0x0002620008000100 */
[----:B------:R1:W1:Y:S01]  /*0580*/  SYNCS.EXCH.64 URZ, [UR8+0x30], UR6 ;  /* 0x00003006083f75b2 */ /* 0x0002620008000100 */
[----:B------:R1:W1:Y:S01]  /*0590*/  SYNCS.EXCH.64 URZ, [UR8+0x18], UR4 ;  /* 0x00001804083f75b2 */ /* 0x0002620008000100 */
[----:B------:R1:W1:Y:S01]  /*05a0*/  SYNCS.EXCH.64 URZ, [UR8+0x38], UR6 ;  /* 0x00003806083f75b2 */ /* 0x0002620008000100 */
[----:B------:R-:W-:Y:S01]  /*05b0*/  NOP ;  /* 0x0000000000007918 */ /* 0x000fe20000000000 */
.L_x_5:
[----:B------:R-:W5:Y:S01]  /*05c0*/  SHFL.IDX PT, R6, R2, RZ, 0x1f ;  /* 0x00001fff02067589 */ /* 0x000f6200000e0000 */
[----:B------:R-:W-:Y:S01]  /*05d0*/  NOP ;  /* 0x0000000000007918 */ /* 0x000fe20000000000 */
[----:B-----5:R-:W-:-:S13]  /*05e0*/  ISETP.NE.AND P0, PT, R6, RZ, PT ;  /* 0x000000ff0600720c */ /* 0x020fda0003f05270 */
[----:B------:R-:W-:Y:S05]  /*05f0*/  @P0 BRA `(.L_x_6) ;  /* 0x0000000000580947 */ /* 0x000fea0003800000 */
[----:B-1----:R-:W1:Y:S01]  /*0600*/  S2UR UR5, SR_CgaCtaId ;  /* 0x00000000000579c3 */ /* 0x002e620000008800 */
[----:B------:R-:W-:Y:S01]  /*0610*/  UMOV UR4, 0x400 ;  /* 0x0000040000047882 */ /* 0x000fe20000000000 */
[----:B------:R-:W-:Y:S01]  /*0620*/  UMOV UR6, 0x20 ;  /* 0x0000002000067882 */ /* 0x000fe20000000000 */
[----:B------:R-:W-:Y:S01]  /*0630*/  UMOV UR7, 0x100 ;  /* 0x0000010000077882 */ /* 0x000fe20000000000 */
[----:B------:R-:W-:Y:S01]  /*0640*/  ELECT P0, URZ, PT ;  /* 0x00000000003f782f */ /* 0x000fe20003800000 */
[----:B-1----:R-:W-:Y:S02]  /*0650*/  ULEA UR8, UR5, UR4, 0x18 ;  /* 0x0000000405087291 */ /* 0x002fe4000f8ec03f */
[----:B------:R-:W-:-:S04]  /*0660*/  UIADD3 UR4, -UR6, 0x100000, URZ ;  /* 0x0010000006047890 */ /* 0x000fc8000fffe13f */
[----:B------:R-:W-:Y:S02]  /*0670*/  USHF.L.U32 UR5, UR4, 0xb, URZ ;  /* 0x0000000b04057899 */ /* 0x000fe4000800063f */
[----:B------:R-:W-:Y:S02]  /*0680*/  USHF.L.U32 UR4, UR4, 0x1, URZ ;  /* 0x0000000104047899 */ /* 0x000fe4000800063f */
[----:B------:R-:W-:-:S04]  /*0690*/  UIADD3 UR6, -UR7, 0x100000, URZ ;  /* 0x0010000007067890 */ /* 0x000fc8000fffe13f */
[----:B------:R-:W-:Y:S02]  /*06a0*/  USHF.L.U32 UR7, UR6, 0xb, URZ ;  /* 0x0000000b06077899 */ /* 0x000fe4000800063f */
[----:B------:R-:W-:Y:S01]  /*06b0*/  USHF.L.U32 UR6, UR6, 0x1, URZ ;  /* 0x0000000106067899 */ /* 0x000fe2000800063f */
[----:B------:R-:W1:Y:S03]  /*06c0*/  FENCE.VIEW.ASYNC.S ;  /* 0x00000000000073c6 */ /* 0x000e660000000000 */
[----:B-1----:R1:W1:Y:S08]  /*06d0*/  SYNCS.EXCH.64 URZ, [UR8+0x40], UR4 ;  /* 0x00004004083f75b2 */ /* 0x0022700008000100 */
[----:B------:R1:W1:Y:S01]  /*06e0*/  SYNCS.EXCH.64 URZ, [UR8+0x60], UR6 ;  /* 0x00006006083f75b2 */ /* 0x0002620008000100 */
[----:B------:R1:W1:Y:S01]  /*06f0*/  SYNCS.EXCH.64 URZ, [UR8+0x48], UR4 ;  /* 0x00004804083f75b2 */ /* 0x0002620008000100 */
[----:B------:R1:W1:Y:S01]  /*0700*/  SYNCS.EXCH.64 URZ, [UR8+0x68], UR6 ;  /* 0x00006806083f75b2 */ /* 0x0002620008000100 */
[----:B------:R1:W1:Y:S01]  /*0710*/  SYNCS.EXCH.64 URZ, [UR8+0x50], UR4 ;  /* 0x00005004083f75b2 */ /* 0x0002620008000100 */
[----:B------:R1:W1:Y:S01]  /*0720*/  SYNCS.EXCH.64 URZ, [UR8+0x70], UR6 ;  /* 0x00007006083f75b2 */ /* 0x0002620008000100 */
[----:B------:R1:W1:Y:S01]  /*0730*/  SYNCS.EXCH.64 URZ, [UR8+0x58], UR4 ;  /* 0x00005804083f75b2 */ /* 0x0002620008000100 */
[----:B------:R1:W1:Y:S01]  /*0740*/  SYNCS.EXCH.64 URZ, [UR8+0x78], UR6 ;  /* 0x00007806083f75b2 */ /* 0x0002620008000100 */
[----:B------:R-:W-:Y:S01]  /*0750*/  NOP ;  /* 0x0000000000007918 */ /* 0x000fe20000000000 */
.L_x_6:
[----:B------:R-:W-:Y:S01]  /*0760*/  SHF.R.S32.HI R9, RZ, 0x1f, R18 ;  /* 0x0000001fff097819 */ /* 0x000fe20000011412 */
[----:B------:R-:W5:Y:S01]  /*0770*/  SHFL.IDX PT, R2, R2, RZ, 0x1f ;  /* 0x00001fff02027589 */ /* 0x000f6200000e0000 */
[----:B-1----:R-:W1:Y:S01]  /*0780*/  S2UR UR8, SR_CTAID.X ;  /* 0x00000000000879c3 */ /* 0x002e620000002500 */
[----:B------:R-:W-:Y:S02]  /*0790*/  ELECT P0, URZ, PT ;  /* 0x00000000003f782f */ /* 0x000fe40003800000 */
[----:B------:R-:W-:Y:S01]  /*07a0*/  LEA.HI R9, R9, R18, RZ, 0x7 ;  /* 0x0000001209097211 */ /* 0x000fe200078f38ff */
[----:B------:R-:W2:Y:S01]  /*07b0*/  S2R R6, SR_CTAID.Y ;  /* 0x0000000000067919 */ /* 0x000ea20000002600 */
[----:B------:R-:W-:Y:S01]  /*07c0*/  SHF.R.S32.HI R12, RZ, 0x1f, R7 ;  /* 0x0000001fff0c7819 */ /* 0x000fe20000011407 */
[----:B------:R-:W-:Y:S01]  /*07d0*/  ULDC UR4, c[0x0][0x150] ;  /* 0x0000540000047ab9 */ /* 0x000fe20000000800 */
[----:B------:R-:W-:Y:S01]  /*07e0*/  LOP3.LUT R9, R9, 0xffffff80, RZ, 0xc0, !PT ;  /* 0xffffff8009097812 */ /* 0x000fe200078ec0ff */
[----:B------:R-:W-:Y:S01]  /*07f0*/  IMAD.MOV.U32 R152, RZ, RZ, 0x1 ;  /* 0x00000001ff987424 */ /* 0x000fe200078e00ff */
[----:B------:R-:W-:Y:S01]  /*0800*/  LEA.HI R12, R12, R7, RZ, 0x2 ;  /* 0x000000070c0c7211 */ /* 0x000fe200078f10ff */
[----:B------:R-:W-:Y:S01]  /*0810*/  NOP ;  /* 0x0000000000007918 */ /* 0x000fe20000000000 */
[----:B------:R-:W-:Y:S01]  /*0820*/  ISETP.NE.AND P4, PT, R0, RZ, PT ;  /* 0x000000ff0000720c */ /* 0x000fe20003f85270 */
[----:B------:R-:W-:Y:S01]  /*0830*/  IMAD.IADD R11, R18, 0x1, -R9 ;  /* 0x00000001120b7824 */ /* 0x000fe200078e0a09 */
[----:B------:R-:W-:Y:S01]  /*0840*/  LOP3.LUT R12, R12, 0x3ffffffc, RZ, 0xc0, !PT ;  /* 0x3ffffffc0c0c7812 */ /* 0x000fe200078ec0ff */
[----:B------:R-:W-:Y:S01]  /*0850*/  UMOV UR38, 0x1 ;  /* 0x0000000100267882 */ /* 0x000fe20000000000 */
[----:B------:R-:W-:-:S02]  /*0860*/  ISETP.NE.AND P5, PT, R10, RZ, PT ;  /* 0x000000ff0a00720c */ /* 0x000fc40003fa5270 */
[----:B------:R-:W-:Y:S02]  /*0870*/  SHF.R.S32.HI R8, RZ, 0x1f, R11 ;  /* 0x0000001fff087819 */ /* 0x000fe4000001140b */
[----:B------:R-:W-:Y:S02]  /*0880*/  IADD3 R12, R7, -R12, RZ ;  /* 0x8000000c070c7210 */ /* 0x000fe40007ffe0ff */
[----:B------:R-:W-:Y:S02]  /*0890*/  LEA.HI R8, R8, R11, RZ, 0x3 ;  /* 0x0000000b08087211 */ /* 0x000fe400078f18ff */
[----:B-----5:R-:W-:Y:S02]  /*08a0*/  ISETP.NE.OR P0, PT, R2, RZ, !P0 ;  /* 0x000000ff0200720c */ /* 0x020fe40004705670 */
[----:B-1----:R-:W-:Y:S02]  /*08b0*/  I2FP.F32.U32 R13, UR8 ;  /* 0x00000008000d7c45 */ /* 0x002fe40008201000 */
[----:B------:R-:W-:-:S02]  /*08c0*/  SHF.R.S32.HI R2, RZ, 0x3, R8 ;  /* 0x00000003ff027819 */ /* 0x000fc40000011408 */
[----:B------:R-:W-:Y:S01]  /*08d0*/  SHF.R.S32.HI R9, RZ, 0x1f, R8 ;  /* 0x0000001fff097819 */ /* 0x000fe20000011408 */
[----:B------:R-:W-:Y:S01]  /*08e0*/  FMUL R13, R13, UR4 ;  /* 0x000000040d0d7c20 */ /* 0x000fe20008400000 */
[----:B------:R-:W1:Y:S01]  /*08f0*/  LDC R8, c[0x0][0x144] ;  /* 0x00005100ff087b82 */ /* 0x000e620000000800 */
[----:B------:R-:W-:Y:S01]  /*0900*/  ULDC UR4, c[0x0][0x154] ;  /* 0x0000550000047ab9 */ /* 0x000fe20000000800 */
[----:B------:R-:W-:Y:S02]  /*0910*/  LEA.HI R9, R9, R2, RZ, 0x2 ;  /* 0x0000000209097211 */ /* 0x000fe400078f10ff */
[----:B--2---:R-:W-:Y:S01]  /*0920*/  I2FP.F32.U32 R14, R6 ;  /* 0x00000006000e7245 */ /* 0x004fe20000201000 */
[----:B------:R-:W2:Y:S01]  /*0930*/  F2I.U32.TRUNC.NTZ R13, R13 ;  /* 0x0000000d000d7305 */ /* 0x000ea2000020f000 */
[----:B------:R-:W-:Y:S01]  /*0940*/  LOP3.LUT R9, R9, 0xfffffffc, RZ, 0xc0, !PT ;  /* 0xfffffffc09097812 */ /* 0x000fe200078ec0ff */
[----:B------:R-:W-:Y:S01]  /*0950*/  VOTEU.ALL UP0, P0 ;  /* 0x00000000003f7886 */ /* 0x000fe20000000000 */
[----:B------:R-:W-:Y:S01]  /*0960*/  VOTEU.ALL UP1, P0 ;  /* 0x00000000003f7886 */ /* 0x000fe20000020000 */
[----:B------:R-:W-:Y:S01]  /*0970*/  FMUL R14, R14, UR4 ;  /* 0x000000040e0e7c20 */ /* 0x000fe20008400000 */
[----:B------:R-:W-:Y:S01]  /*0980*/  UMOV UR4, 0x20 ;  /* 0x0000002000047882 */ /* 0x000fe20000000000 */
[----:B------:R-:W-:Y:S01]  /*0990*/  IMAD.IADD R9, R2, 0x1, -R9 ;  /* 0x0000000102097824 */ /* 0x000fe200078e0a09 */
[----:B------:R-:W5:Y:S01]  /*09a0*/  @!UP0 S2UR UR7, SR_CgaCtaId ;  /* 0x00000000000789c3 */ /* 0x000f620000008800 */
[----:B------:R-:W-:Y:S01]  /*09b0*/  @!UP0 UMOV UR6, 0x400 ;  /* 0x0000040000068882 */ /* 0x000fe20000000000 */
[----:B------:R-:W-:-:S04]  /*09c0*/  @!UP0 UIADD3 UR4, -UR4, 0x100000, URZ ;  /* 0x0010000004048890 */ /* 0x000fc8000fffe13f */
[----:B------:R-:W-:Y:S02]  /*09d0*/  @!UP0 USHF.L.U32 UR5, UR4, 0xb, URZ ;  /* 0x0000000b04058899 */ /* 0x000fe4000800063f */
[----:B------:R-:W-:Y:S01]  /*09e0*/  @!UP0 USHF.L.U32 UR4, UR4, 0x1, URZ ;  /* 0x0000000104048899 */ /* 0x000fe2000800063f */
[----:B------:R-:W-:Y:S01]  /*09f0*/  IMAD R12, R12, 0x4, R9 ;  /* 0x000000040c0c7824 */ /* 0x000fe200078e0209 */
[----:B------:R-:W3:Y:S03]  /*0a00*/  F2I.U32.TRUNC.NTZ R14, R14 ;  /* 0x0000000e000e7305 */ /* 0x000ee6000020f000 */
[C---:B------:R-:W-:Y:S01]  /*0a10*/  IMAD.SHL.U32 R153, R12.reuse, 0x4, RZ ;  /* 0x000000040c997824 */ /* 0x040fe200078e00ff */
[----:B------:R-:W-:Y:S01]  /*0a20*/  LEA.HI R2, R12, R12, RZ, 0x1 ;  /* 0x0000000c0c027211 */ /* 0x000fe200078f08ff */
[----:B--2---:R-:W-:Y:S01]  /*0a30*/  IMAD.MOV R15, RZ, RZ, -R13 ;  /* 0x000000ffff0f7224 */ /* 0x004fe200078e0a0d */
[----:B------:R-:W2:Y:S02]  /*0a40*/  LDC R9, c[0x0][0x148] ;  /* 0x00005200ff097b82 */ /* 0x000ea40000000800 */
[----:B------:R-:W-:Y:S01]  /*0a50*/  LOP3.LUT R13, R2, 0xfffffffe, RZ, 0xc0, !PT ;  /* 0xfffffffe020d7812 */ /* 0x000fe200078ec0ff */
[----:B-1----:R-:W-:Y:S01]  /*0a60*/  IMAD R8, R8, R15, UR8 ;  /* 0x0000000808087e24 */ /* 0x002fe2000f8e020f */
[----:B------:R-:W-:-:S02]  /*0a70*/  LOP3.LUT R153, R12, 0xc, R153, 0x78, !PT ;  /* 0x0000000c0c997812 */ /* 0x000fc400078e7899 */
[----:B------:R-:W-:Y:S02]  /*0a80*/  IADD3 R13, R12, -R13, RZ ;  /* 0x8000000d0c0d7210 */ /* 0x000fe40007ffe0ff */
[----:B------:R-:W1:Y:S01]  /*0a90*/  LDC R15, c[0x0][0x140] ;  /* 0x00005000ff0f7b82 */ /* 0x000e620000000800 */
[----:B---3--:R-:W-:Y:S01]  /*0aa0*/  IMAD.MOV R23, RZ, RZ, -R14 ;  /* 0x000000ffff177224 */ /* 0x008fe200078e0a0e */
[----:B------:R-:W-:Y:S02]  /*0ab0*/  ISETP.NE.AND P1, PT, R13, R8, PT ;  /* 0x000000080d00720c */ /* 0x000fe40003f25270 */
[----:B------:R-:W-:Y:S01]  /*0ac0*/  IADD3 R12, R10, -0x1, RZ ;  /* 0xffffffff0a0c7810 */ /* 0x000fe20007ffe0ff */
[----:B-----5:R-:W-:Y:S01]  /*0ad0*/  @!UP0 ULEA UR6, UR7, UR6, 0x18 ;  /* 0x0000000607068291 */ /* 0x020fe2000f8ec03f */
[----:B------:R-:W-:Y:S01]  /*0ae0*/  VOTEU.ALL UP0, P0 ;  /* 0x00000000003f7886 */ /* 0x000fe20000000000 */
[----:B------:R-:W-:-:S04]  /*0af0*/  LOP3.LUT P0, RZ, R11, 0x7, RZ, 0xc0, !PT ;  /* 0x000000070bff7812 */ /* 0x000fc8000780c0ff */
[----:B------:R-:W-:-:S04]  /*0b00*/  ISETP.LT.U32.AND P0, PT, R153, 0x2, !P0 ;  /* 0x000000029900780c */ /* 0x000fc80004701070 */
[----:B------:R-:W-:Y:S01]  /*0b10*/  @P1 LEA.HI R2, R153, R153, RZ, 0x1 ;  /* 0x0000009999021211 */ /* 0x000fe200078f08ff */
[----:B--2---:R-:W-:Y:S01]  /*0b20*/  IMAD R13, R9, R23, R6 ;  /* 0x00000017090d7224 */ /* 0x004fe200078e0206 */
[----:B------:R-:W-:Y:S01]  /*0b30*/  SEL R11, RZ, 0x1, !P0 ;  /* 0x00000001ff0b7807 */ /* 0x000fe20004000000 */
[----:B------:R-:W2:Y:S02]  /*0b40*/  FENCE.VIEW.ASYNC.S ;  /* 0x00000000000073c6 */ /* 0x000ea40000000000 */
[----:B--2---:R2:W3:Y:S01]  /*0b50*/  @!UP0 SYNCS.EXCH.64 URZ, [UR6+0x80], UR4 ;  /* 0x00008004063f85b2 */ /* 0x0044e20008000100 */
[----:B------:R-:W-:Y:S02]  /*0b60*/  @P1 SHF.R.S32.HI R2, RZ, 0x1, R2 ;  /* 0x00000001ff021819 */ /* 0x000fe40000011402 */
[----:B------:R-:W-:Y:S02]  /*0b70*/  ISETP.GE.U32.AND P0, PT, R12, 0x2, PT ;  /* 0x000000020c00780c */ /* 0x000fe40003f06070 */
[----:B------:R-:W-:-:S02]  /*0b80*/  @P1 ISETP.NE.AND P6, PT, R2, R13, PT ;  /* 0x0000000d0200120c */ /* 0x000fc40003fc5270 */
[----:B-1----:R-:W-:Y:S02]  /*0b90*/  ISETP.EQ.U32.AND P3, PT, R15, 0x1, PT ;  /* 0x000000010f00780c */ /* 0x002fe40003f62070 */
[----:B------:R-:W-:Y:S02]  /*0ba0*/  @P1 SEL R152, RZ, 0x1, P6 ;  /* 0x00000001ff981807 */ /* 0x000fe40003000000 */
[C---:B------:R-:W-:Y:S02]  /*0bb0*/  ISETP.EQ.OR P1, PT, R0.reuse, 0x3, !P4 ;  /* 0x000000030000780c */ /* 0x040fe40006722670 */
[----:B------:R-:W-:Y:S02]  /*0bc0*/  ISETP.EQ.AND P6, PT, R0, 0x2, !P5 ;  /* 0x000000020000780c */ /* 0x000fe40006fc2270 */
[----:B------:R-:W-:Y:S01]  /*0bd0*/  ISETP.EQ.AND P1, PT, R10, RZ, P1 ;  /* 0x000000ff0a00720c */ /* 0x000fe20000f22270 */
[----:B------:R2:W1:Y:S01]  /*0be0*/  @!UP1 SYNCS.EXCH.64 URZ, [UR6+0x88], UR4 ;  /* 0x00008804063f95b2 */ /* 0x0004620008000100 */
[----:B------:R-:W-:Y:S01]  /*0bf0*/  SEL R19, RZ, 0x1, !P6 ;  /* 0x00000001ff137807 */ /* 0x000fe20007000000 */
[----:B------:R-:W-:Y:S01]  /*0c00*/  NOP ;  /* 0x0000000000007918 */ /* 0x000fe20000000000 */
[----:B------:R-:W-:-:S02]  /*0c10*/  SEL R22, RZ, 0x1, !P1 ;  /* 0x00000001ff167807 */ /* 0x000fc40004800000 */
[----:B------:R-:W-:Y:S02]  /*0c20*/  LOP3.LUT R152, R152, R11, RZ, 0xc0, !PT ;  /* 0x0000000b98987212 */ /* 0x000fe400078ec0ff */
[----:B------:R-:W-:Y:S02]  /*0c30*/  SEL R19, R19, 0x2, P0 ;  /* 0x0000000213137807 */ /* 0x000fe40000000000 */
[----:B------:R-:W-:Y:S01]  /*0c40*/  SEL R22, R22, 0x2, P0 ;  /* 0x0000000216167807 */ /* 0x000fe20000000000 */
[----:B--23--:R-:W-:Y:S06]  /*0c50*/  @!P3 BRA `(.L_x_7) ;  /* 0x000000000008b947 */ /* 0x00cfec0003800000 */
[----:B-1--4-:R-:W-:Y:S01]  /*0c60*/  UCGABAR_ARV ;  /* 0x00000000000079c7 */ /* 0x012fe20008000000 */
[----:B------:R-:W-:Y:S05]  /*0c70*/  BRA `(.L_x_8) ;  /* 0x0000000000047947 */ /* 0x000fea0003800000 */
.L_x_7:
[----:B-1--4-:R-:W-:Y:S01]  /*0c80*/  NOP ;  /* 0x0000000000007918 */ /* 0x012fe20000000000 */
.L_x_8:
[----:B------:R-:W1:Y:S01]  /*0c90*/  LDC R2, c[0x0][0x904] ;  /* 0x00024100ff027b82 */ /* 0x000e620000000800 */
[----:B------:R-:W-:Y:S02]  /*0ca0*/  IMAD.U32 R10, RZ, RZ, UR8 ;  /* 0x00000008ff0a7e24 */ /* 0x000fe4000f8e00ff */
[----:B------:R-:W-:Y:S01]  /*0cb0*/  IMAD.MOV.U32 R11, RZ, RZ, RZ ;  /* 0x000000ffff0b7224 */ /* 0x000fe200078e00ff */
[----:B-1----:R-:W-:-:S04]  /*0cc0*/  ISETP.NE.AND P1, PT, R2, 0x1, PT ;  /* 0x000000010200780c */ /* 0x002fc80003f25270 */
[----:B------:R-:W-:-:S09]  /*0cd0*/  P2R R7, PR, RZ, 0x2 ;  /* 0x00000002ff077803 */ /* 0x000fd20000000000 */
[----:B------:R-:W1:Y:S01]  /*0ce0*/  @P1 LDC R17, c[0x0][0x10] ;  /* 0x00000400ff111b82 */ /* 0x000e620000000800 */
[----:B------:R-:W-:Y:S01]  /*0cf0*/  @P1 IMAD.MOV.U32 R7, RZ, RZ, RZ ;  /* 0x000000ffff071224 */ /* 0x000fe200078e00ff */
[----:B------:R-:W-:-:S06]  /*0d00*/  @P1 MOV R15, RZ ;  /* 0x000000ff000f1202 */ /* 0x000fcc0000000f00 */
[----:B------:R-:W2:Y:S01]  /*0d10*/  @!P1 LDC R13, c[0x0][0xc] ;  /* 0x00000300ff0d9b82 */ /* 0x000ea20000000800 */
[----:B------:R-:W-:Y:S01]  /*0d20*/  ULDC UR4, c[0x0][0xc] ;  /* 0x0000030000047ab9 */ /* 0x000fe20000000800 */
[----:B------:R-:W-:Y:S01]  /*0d30*/  ULDC UR5, c[0x0][0x10] ;  /* 0x0000040000057ab9 */ /* 0x000fe20000000800 */
[----:B------:R-:W-:Y:S01]  /*0d40*/  ULDC UR6, c[0x0][0x14] ;  /* 0x0000050000067ab9 */ /* 0x000fe20000000800 */
[----:B------:R-:W-:-:S04]  /*0d50*/  UIMAD.WIDE.U32 UR4, UR4, UR5, URZ ;  /* 0x00000005040472a5 */ /* 0x000fc8000f8e003f */
[----:B------:R-:W-:Y:S02]  /*0d60*/  UIMAD.WIDE.U32 UR40, UR4, UR6, URZ ;  /* 0x00000006042872a5 */ /* 0x000fe4000f8e003f */
[----:B------:R-:W-:-:S04]  /*0d70*/  UIMAD UR39, UR5, UR6, URZ ;  /* 0x00000006052772a4 */ /* 0x000fc8000f8e023f */
[----:B------:R-:W-:Y:S01]  /*0d80*/  UIADD3 UR39, UR41, UR39, URZ ;  /* 0x0000002729277290 */ /* 0x000fe2000fffe03f */
[----:B-1----:R-:W-:-:S04]  /*0d90*/  @P1 IMAD.WIDE.U32 R16, R17, UR8, R6 ;  /* 0x0000000811101c25 */ /* 0x002fc8000f8e0006 */
[----:B------:R-:W-:Y:S02]  /*0da0*/  @P1 IMAD.IADD R17, R17, 0x1, R15 ;  /* 0x0000000111111824 */ /* 0x000fe400078e020f */
[----:B--2---:R-:W-:-:S04]  /*0db0*/  @!P1 IMAD.WIDE.U32 R10, R6, R13, R10 ;  /* 0x0000000d060a9225 */ /* 0x004fc800078e000a */
[----:B------:R-:W-:Y:S02]  /*0dc0*/  @!P1 IMAD.MOV.U32 R16, RZ, RZ, R10 ;  /* 0x000000ffff109224 */ /* 0x000fe400078e000a */
[----:B------:R-:W-:Y:S01]  /*0dd0*/  @!P1 IMAD.MOV.U32 R17, RZ, RZ, R11 ;  /* 0x000000ffff119224 */ /* 0x000fe200078e000b */
[----:B------:R-:W-:Y:S06]  /*0de0*/  @!P3 BRA `(.L_x_9) ;  /* 0x00000000000cb947 */ /* 0x000fec0003800000 */
[----:B------:R-:W-:Y:S01]  /*0df0*/  UCGABAR_WAIT ;  /* 0x0000000000007dc7 */ /* 0x000fe20008000000 */
[----:B------:R-:W-:Y:S01]  /*0e00*/  CCTL.IVALL ;  /* 0x00000000ff00798f */ /* 0x000fe20002000000 */
[----:B------:R-:W-:Y:S05]  /*0e10*/  BRA `(.L_x_10) ;  /* 0x0000000000047947 */ /* 0x000fea0003800000 */
.L_x_9:
[----:B------:R-:W-:Y:S06]  /*0e20*/  BAR.SYNC.DEFER_BLOCKING 0x0 ;  /* 0x0000000000007b1d */ /* 0x000fec0000010000 */
.L_x_10:
[----:B------:R-:W1:Y:S01]  /*0e30*/  S2UR UR37, SR_CgaCtaId ;  /* 0x00000000002579c3 */ /* 0x000e620000008800 */
[----:B------:R-:W-:Y:S04]  /*0e40*/  BSSY B6, `(.L_x_11) ;  /* 0x00009bb000067945 */ /* 0x000fe80003800000 */
[----:B------:R-:W-:Y:S05]  /*0e50*/  @!P5 BRA `(.L_x_12) ;  /* 0x0000006c0098d947 */ /* 0x000fea0003800000 */
[----:B------:R-:W-:-:S13]  /*0e60*/  ISETP.GT.U32.AND P0, PT, R12, 0x1, PT ;  /* 0x000000010c00780c */ /* 0x000fda0003f04070 */
[----:B------:R-:W-:Y:S05]  /*0e70*/  @P0 BRA `(.L_x_13) ;  /* 0x0000009800dc0947 */ /* 0x000fea0003800000 */
[----:B------:R-:W-:Y:S01]  /*0e80*/  ULDC.64 UR4, c[0x0][0x8f8] ;  /* 0x00023e0000047ab9 */ /* 0x000fe20000000a00 */
[----:B------:R-:W-:Y:S01]  /*0e90*/  UMOV UR47, 0xffffffff ;  /* 0xffffffff002f7882 */ /* 0x000fe20000000000 */
[----:B------:R-:W-:Y:S01]  /*0ea0*/  ISETP.GE.U32.AND P0, PT, R16, UR4, PT ;  /* 0x0000000410007c0c */ /* 0x000fe2000bf06070 */
[----:B------:R-:W-:Y:S01]  /*0eb0*/  IMAD.MOV.U32 R155, RZ, RZ, -0x1 ;  /* 0xffffffffff9b7424 */ /* 0x000fe200078e00ff */
[----:B------:R-:W-:Y:S02]  /*0ec0*/  PRMT R154, RZ, 0x7610, R154 ;  /* 0x00007610ff9a7816 */ /* 0x000fe4000000009a */
[----:B------:R-:W-:Y:S02]  /*0ed0*/  ISETP.GE.U32.AND.EX P0, PT, R17, UR5, PT, P0 ;  /* 0x0000000511007c0c */ /* 0x000fe4000bf06100 */
[----:B------:R-:W-:Y:S02]  /*0ee0*/  MOV R156, 0xffffffff ;  /* 0xffffffff009c7802 */ /* 0x000fe40000000f00 */
[----:B------:R-:W-:-:S09]  /*0ef0*/  PRMT R0, RZ, 0x7610, R0 ;  /* 0x00007610ff007816 */ /* 0x000fd20000000000 */
[----:B------:R-:W-:Y:S05]  /*0f00*/  @P0 BRA `(.L_x_14) ;  /* 0x0000000400240947 */ /* 0x000fea0003800000 */
[----:B------:R-:W2:Y:S01]  /*0f10*/  LDC.64 R20, c[0x0][0x8d0] ;  /* 0x00023400ff147b82 */ /* 0x000ea20000000a00 */
[----:B------:R-:W-:Y:S02]  /*0f20*/  IMAD.MOV.U32 R4, RZ, RZ, R16 ;  /* 0x000000ffff047224 */ /* 0x000fe400078e0010 */
[----:B------:R-:W-:-:S05]  /*0f30*/  IMAD.MOV.U32 R5, RZ, RZ, R17 ;  /* 0x000000ffff057224 */ /* 0x000fca00078e0011 */
[----:B------:R-:W3:Y:S08]  /*0f40*/  LDC R0, c[0x0][0x8d8] ;  /* 0x00023600ff007b82 */ /* 0x000ef00000000800 */
[----:B------:R-:W4:Y:S01]  /*0f50*/  LDC.64 R24, c[0x0][0x8c8] ;  /* 0x00023200ff187b82 */ /* 0x000f220000000a00 */
[----:B--2---:R-:W-:-:S04]  /*0f60*/  ISETP.NE.U32.AND P0, PT, R20, RZ, PT ;  /* 0x000000ff1400720c */ /* 0x004fc80003f05070 */
[----:B------:R-:W-:-:S13]  /*0f70*/  ISETP.NE.AND.EX P0, PT, R21, RZ, PT, P0 ;  /* 0x000000ff1500720c */ /* 0x000fda0003f05300 */
[----:B---34-:R-:W-:Y:S05]  /*0f80*/  @!P0 BRA `(.L_x_15) ;  /* 0x0000000000288947 */ /* 0x018fea0003800000 */
[----:B------:R-:W2:Y:S02]  /*0f90*/  LDC R3, c[0x0][0x8dc] ;  /* 0x00023700ff037b82 */ /* 0x000ea40000000800 */
[----:B--2---:R-:W-:-:S04]  /*0fa0*/  IADD3 R3, P0, R16, R3, RZ ;  /* 0x0000000310037210 */ /* 0x004fc80007f1e0ff */
[----:B------:R-:W-:-:S05]  /*0fb0*/  IADD3.X R15, RZ, R17, RZ, P0, !PT ;  /* 0x00000011ff0f7210 */ /* 0x000fca00007fe4ff */
[----:B------:R-:W-:-:S04]  /*0fc0*/  IMAD.WIDE.U32 R4, R15, R20, RZ ;  /* 0x000000140f047225 */ /* 0x000fc800078e00ff */
[----:B------:R-:W-:-:S04]  /*0fd0*/  IMAD.WIDE.U32 R10, P0, R3, R21, R4 ;  /* 0x00000015030a7225 */ /* 0x000fc80007800004 */
[----:B------:R-:W-:-:S04]  /*0fe0*/  IMAD.WIDE.U32 R4, R3, R20, RZ ;  /* 0x0000001403047225 */ /* 0x000fc800078e00ff */
[----:B------:R-:W-:Y:S01]  /*0ff0*/  IMAD.X R13, RZ, RZ, RZ, P0 ;  /* 0x000000ffff0d7224 */ /* 0x000fe200000e06ff */
[----:B------:R-:W-:Y:S01]  /*1000*/  IADD3 RZ, P0, R5, R10, RZ ;  /* 0x0000000a05ff7210 */ /* 0x000fe20007f1e0ff */
[----:B------:R-:W-:-:S04]  /*1010*/  IMAD.MOV.U32 R12, RZ, RZ, R11 ;  /* 0x000000ffff0c7224 */ /* 0x000fc800078e000b */
[----:B------:R-:W-:-:S08]  /*1020*/  IMAD.WIDE.U32.X R4, R15, R21, R12, P0 ;  /* 0x000000150f047225 */ /* 0x000fd000000e040c */
.L_x_15:
[----:B------:R-:W2:Y:S01]  /*1030*/  LDC.64 R20, c[0x0][0x8e8] ;  /* 0x00023a00ff147b82 */ /* 0x000ea20000000a00 */
[-CC-:B------:R-:W-:Y:S01]  /*1040*/  SHF.R.U64 R27, R4, R0.reuse, R5.reuse ;  /* 0x00000000041b7219 */ /* 0x180fe20000001205 */
[----:B------:R-:W-:Y:S01]  /*1050*/  ULDC UR4, c[0x0][0x900] ;  /* 0x0002400000047ab9 */ /* 0x000fe20000000800 */
[----:B------:R-:W-:Y:S01]  /*1060*/  SHF.R.U32.HI R0, RZ, R0, R5 ;  /* 0x00000000ff007219 */ /* 0x000fe20000011605 */
[----:B------:R-:W-:Y:S01]  /*1070*/  IMAD R23, R9, R23, R6 ;  /* 0x0000001709177224 */ /* 0x000fe200078e0206 */
[----:B------:R-:W-:-:S03]  /*1080*/  IADD3 R3, P0, RZ, -R27, RZ ;  /* 0x8000001bff037210 */ /* 0x000fc60007f1e0ff */
[----:B------:R-:W3:Y:S02]  /*1090*/  LDC R10, c[0x0][0x8c0] ;  /* 0x00023000ff0a7b82 */ /* 0x000ee40000000800 */
[----:B------:R-:W-:-:S04]  /*10a0*/  IMAD.X R5, RZ, RZ, ~R0, P0 ;  /* 0x000000ffff057224 */ /* 0x000fc800000e0e00 */
[-C--:B------:R-:W-:Y:S02]  /*10b0*/  IMAD R0, R5, R24.reuse, RZ ;  /* 0x0000001805007224 */ /* 0x080fe400078e02ff */
[----:B------:R-:W4:Y:S01]  /*10c0*/  LDC R7, c[0x0][0x8b0] ;  /* 0x00022c00ff077b82 */ /* 0x000f220000000800 */
[----:B------:R-:W-:-:S04]  /*10d0*/  IMAD.WIDE.U32 R4, R3, R24, R16 ;  /* 0x0000001803047225 */ /* 0x000fc800078e0010 */
[----:B------:R-:W-:-:S03]  /*10e0*/  IMAD R3, R3, R25, R0 ;  /* 0x0000001903037224 */ /* 0x000fc600078e0200 */
[----:B------:R-:W1:Y:S01]  /*10f0*/  LDC R15, c[0x0][0x8a8] ;  /* 0x00022a00ff0f7b82 */ /* 0x000e620000000800 */
[----:B--2---:R-:W-:Y:S02]  /*1100*/  ISETP.NE.U32.AND P0, PT, R20, RZ, PT ;  /* 0x000000ff1400720c */ /* 0x004fe40003f05070 */
[----:B------:R-:W-:Y:S02]  /*1110*/  IADD3 R3, R5, R3, RZ ;  /* 0x0000000305037210 */ /* 0x000fe40007ffe0ff */
[----:B------:R-:W-:-:S03]  /*1120*/  ISETP.NE.AND.EX P0, PT, R21, RZ, PT, P0 ;  /* 0x000000ff1500720c */ /* 0x000fc60003f05300 */
[----:B------:R-:W2:Y:S01]  /*1130*/  LDC R12, c[0x0][0x8f0] ;  /* 0x00023c00ff0c7b82 */ /* 0x000ea20000000800 */
[-CC-:B---3--:R-:W-:Y:S02]  /*1140*/  SHF.R.U64 R13, R4, R10.reuse, R3.reuse ;  /* 0x0000000a040d7219 */ /* 0x188fe40000001203 */
[----:B------:R-:W-:-:S05]  /*1150*/  SHF.R.U32.HI R0, RZ, R10, R3 ;  /* 0x0000000aff007219 */ /* 0x000fca0000011603 */
[----:B------:R-:W3:Y:S01]  /*1160*/  LDC R14, c[0x0][0x8e0] ;  /* 0x00023800ff0e7b82 */ /* 0x000ee20000000800 */
[-CC-:B----4-:R-:W-:Y:S02]  /*1170*/  SHF.R.U64 R25, R13, R7.reuse, R0.reuse ;  /* 0x000000070d197219 */ /* 0x190fe40000001200 */
[----:B------:R-:W-:Y:S01]  /*1180*/  SHF.R.U32.HI R3, RZ, R7, R0 ;  /* 0x00000007ff037219 */ /* 0x000fe20000011600 */
[----:B------:R-:W-:-:S03]  /*1190*/  IMAD.MOV.U32 R0, RZ, RZ, -0x1 ;  /* 0xffffffffff007424 */ /* 0x000fc600078e00ff */
[--C-:B------:R-:W-:Y:S01]  /*11a0*/  SHF.R.U64 R26, R25, UR4, R3.reuse ;  /* 0x00000004191a7c19 */ /* 0x100fe20008001203 */
[----:B------:R-:W4:Y:S01]  /*11b0*/  LDC R24, c[0x0][0x8b8] ;  /* 0x00022e00ff187b82 */ /* 0x000f220000000800 */
[----:B------:R-:W-:Y:S02]  /*11c0*/  SHF.L.U32 R0, R0, UR4, RZ ;  /* 0x0000000400007c19 */ /* 0x000fe400080006ff */
[----:B------:R-:W-:Y:S01]  /*11d0*/  SHF.R.U32.HI R5, RZ, UR4, R3 ;  /* 0x00000004ff057c19 */ /* 0x000fe20008011603 */
[----:B------:R-:W-:Y:S01]  /*11e0*/  IMAD.MOV.U32 R4, RZ, RZ, R26 ;  /* 0x000000ffff047224 */ /* 0x000fe200078e001a */
[----:B------:R-:W-:Y:S01]  /*11f0*/  LOP3.LUT R0, RZ, R0, RZ, 0x33, !PT ;  /* 0x00000000ff007212 */ /* 0x000fe200078e33ff */
[----:B-1----:R-:W-:Y:S06]  /*1200*/  @!P0 BRA `(.L_x_16) ;  /* 0x0000000000288947 */ /* 0x002fec0003800000 */
[----:B------:R-:W1:Y:S02]  /*1210*/  LDC R3, c[0x0][0x8f4] ;  /* 0x00023d00ff037b82 */ /* 0x000e640000000800 */
[----:B-1----:R-:W-:-:S05]  /*1220*/  IADD3 R3, P0, R26, R3, RZ ;  /* 0x000000031a037210 */ /* 0x002fca0007f1e0ff */
[----:B------:R-:W-:-:S04]  /*1230*/  IMAD.X R9, RZ, RZ, R5, P0 ;  /* 0x000000ffff097224 */ /* 0x000fc800000e0605 */
[----:B------:R-:W-:-:S04]  /*1240*/  IMAD.WIDE.U32 R4, R9, R20, RZ ;  /* 0x0000001409047225 */ /* 0x000fc800078e00ff */
[----:B------:R-:W-:-:S04]  /*1250*/  IMAD.WIDE.U32 R6, P0, R3, R21, R4 ;  /* 0x0000001503067225 */ /* 0x000fc80007800004 */
[----:B------:R-:W-:Y:S01]  /*1260*/  IMAD.WIDE.U32 R4, R3, R20, RZ ;  /* 0x0000001403047225 */ /* 0x000fe200078e00ff */
[----:B------:R-:W-:-:S03]  /*1270*/  IADD3.X R11, RZ, RZ, RZ, P0, !PT ;  /* 0x000000ffff0b7210 */ /* 0x000fc600007fe4ff */
[----:B------:R-:W-:Y:S01]  /*1280*/  IMAD.MOV.U32 R10, RZ, RZ, R7 ;  /* 0x000000ffff0a7224 */ /* 0x000fe200078e0007 */
[----:B------:R-:W-:-:S05]  /*1290*/  IADD3 RZ, P0, R5, R6, RZ ;  /* 0x0000000605ff7210 */ /* 0x000fca0007f1e0ff */
[----:B------:R-:W-:-:S08]  /*12a0*/  IMAD.WIDE.U32.X R4, R9, R21, R10, P0 ;  /* 0x0000001509047225 */ /* 0x000fd000000e040a */
.L_x_16:
[----:B--2---:R-:W-:Y:S01]  /*12b0*/  SHF.R.U64 R3, R4, R12, R5 ;  /* 0x0000000c04037219 */ /* 0x004fe20000001205 */
[----:B------:R-:W-:Y:S01]  /*12c0*/  USHF.L.U32 UR4, UR38, UR4, URZ ;  /* 0x0000000426047299 */ /* 0x000fe2000800063f */
[----:B------:R-:W-:Y:S01]  /*12d0*/  LOP3.LUT R0, R25, R0, RZ, 0xc0, !PT ;  /* 0x0000000019007212 */ /* 0x000fe200078ec0ff */
[----:B------:R-:W-:Y:S01]  /*12e0*/  VIADD R4, R15, 0xffffffff ;  /* 0xffffffff0f047836 */ /* 0x000fe20000000000 */
[----:B------:R-:W-:Y:S01]  /*12f0*/  SEL R8, R8, R23, !P1 ;  /* 0x0000001708087207 */ /* 0x000fe20004800000 */
[----:B------:R-:W-:Y:S01]  /*1300*/  IMAD.MOV R5, RZ, RZ, -R3 ;  /* 0x000000ffff057224 */ /* 0x000fe200078e0a03 */
[----:B------:R-:W-:Y:S01]  /*1310*/  R2UR UR47, R27 ;  /* 0x000000001b2f72ca */ /* 0x000fe200000e0000 */
[----:B------:R-:W-:Y:S01]  /*1320*/  IMAD R3, R3, UR4, R0 ;  /* 0x0000000403037c24 */ /* 0x000fe2000f8e0200 */
[----:B------:R-:W-:Y:S01]  /*1330*/  LOP3.LUT R4, R13, R4, RZ, 0xc0, !PT ;  /* 0x000000040d047212 */ /* 0x000fe200078ec0ff */
[----:B---3--:R-:W-:Y:S02]  /*1340*/  IMAD R0, R5, R14, R26 ;  /* 0x0000000e05007224 */ /* 0x008fe400078e021a */
[----:B----4-:R-:W-:-:S02]  /*1350*/  IMAD R8, R3, R24, R8 ;  /* 0x0000001803087224 */ /* 0x010fc400078e0208 */
[----:B------:R-:W-:Y:S01]  /*1360*/  IMAD R3, R0, R15, R4 ;  /* 0x0000000f00037224 */ /* 0x000fe200078e0204 */
[----:B------:R-:W-:-:S04]  /*1370*/  MOV R0, 0x1 ;  /* 0x0000000100007802 */ /* 0x000fc80000000f00 */
[----:B------:R-:W-:Y:S02]  /*1380*/  SEL R155, R3, R8, !P1 ;  /* 0x00000008039b7207 */ /* 0x000fe40004800000 */
[----:B------:R-:W-:-:S07]  /*1390*/  SEL R156, R8, R3, !P1 ;  /* 0x00000003089c7207 */ /* 0x000fce0004800000 */
.L_x_14:
[----:B------:R-:W-:-:S08]  /*13a0*/  NOP ;  /* 0x0000000000007918 */ /* 0x000fd00000000000 */
[----:B------:R-:W2:Y:S02]  /*13b0*/  USETMAXREG.TRY_ALLOC.CTAPOOL UP0, 0xe8 ;  /* 0x000000e8000079c8 */ /* 0x000ea40008000600 */
[----:B--2---:R-:W-:-:S13]  /*13c0*/  PLOP3.LUT P0, PT, PT, PT, UP0, 0x80, 0x0 ;  /* 0x000000000000781c */ /* 0x004fda0003f0f008 */
[----:B------:R-:W-:Y:S05]  /*13d0*/  @!P0 BRA `(.L_x_14) ;  /* 0xfffffffc00f08947 */ /* 0x000fea000383ffff */
[----:B------:R-:W-:Y:S02]  /*13e0*/  ULDC.64 UR4, c[0x0][0x590] ;  /* 0x0001640000047ab9 */ /* 0x000fe40000000a00 */
[----:B------:R-:W-:Y:S02]  /*13f0*/  IMAD.U32 R20, RZ, RZ, UR4 ;  /* 0x00000004ff147e24 */ /* 0x000fe4000f8e00ff */
[----:B------:R-:W-:-:S03]  /*1400*/  IMAD.U32 R14, RZ, RZ, UR5 ;  /* 0x00000005ff0e7e24 */ /* 0x000fc6000f8e00ff */
[----:B------:R-:W-:-:S04]  /*1410*/  ISETP.NE.U32.AND P0, PT, R20, RZ, PT ;  /* 0x000000ff1400720c */ /* 0x000fc80003f05070 */
[----:B------:R-:W-:-:S13]  /*1420*/  ISETP.NE.AND.EX P0, PT, R14, RZ, PT, P0 ;  /* 0x000000ff0e00720c */ /* 0x000fda0003f05300 */
[----:B------:R-:W-:Y:S05]  /*1430*/  @P0 BRA `(.L_x_17) ;  /* 0x00000000002c0947 */ /* 0x000fea0003800000 */
[----:B------:R-:W-:Y:S02]  /*1440*/  ULDC.64 UR4, c[0x0][0x588] ;  /* 0x0001620000047ab9 */ /* 0x000fe40000000a00 */
[----:B------:R-:W-:-:S04]  /*1450*/  ISETP.NE.U32.AND P0, PT, RZ, UR4, PT ;  /* 0x00000004ff007c0c */ /* 0x000fc8000bf05070 */
[----:B------:R-:W-:-:S13]  /*1460*/  ISETP.NE.AND.EX P0, PT, RZ, UR5, PT, P0 ;  /* 0x00000005ff007c0c */ /* 0x000fda000bf05300 */
[----:B------:R-:W-:Y:S05]  /*1470*/  @!P0 BRA `(.L_x_18) ;  /* 0x0000000000108947 */ /* 0x000fea0003800000 */
[----:B------:R-:W2:Y:S02]  /*1480*/  LDC.64 R4, c[0x0][0x588] ;  /* 0x00016200ff047b82 */ /* 0x000ea40000000a00 */
[----:B--2---:R2:W5:Y:S01]  /*1490*/  LDG.E R157, desc[UR52][R4.64] ;  /* 0x00000034049d7981 */ /* 0x004562000c1e1900 */
[----:B------:R-:W-:Y:S01]  /*14a0*/  IMAD.MOV.U32 R154, RZ, RZ, 0x1 ;  /* 0x00000001ff9a7424 */ /* 0x000fe200078e00ff */
[----:B------:R-:W-:Y:S06]  /*14b0*/  BRA `(.L_x_17) ;  /* 0x00000000000c7947 */ /* 0x000fec0003800000 */
.L_x_18:
[----:B------:R-:W-:Y:S01]  /*14c0*/  ULDC UR4, c[0x0][0x580] ;  /* 0x0001600000047ab9 */ /* 0x000fe20000000800 */
[----:B------:R-:W-:Y:S01]  /*14d0*/  MOV R154, 0x1 ;  /* 0x00000001009a7802 */ /* 0x000fe20000000f00 */
[----:B------:R-:W-:-:S07]  /*14e0*/  IMAD.U32 R157, RZ, RZ, UR4 ;  /* 0x00000004ff9d7e24 */ /* 0x000fce000f8e00ff */
.L_x_17:
[----:B------:R-:W-:Y:S02]  /*14f0*/  ULDC.64 UR4, c[0x0][0x5b0] ;  /* 0x00016c0000047ab9 */ /* 0x000fe40000000a00 */
[----:B------:R-:W-:-:S04]  /*1500*/  ISETP.NE.U32.AND P0, PT, RZ, UR4, PT ;  /* 0x00000004ff007c0c */ /* 0x000fc8000bf05070 */
[----:B------:R-:W-:-:S13]  /*1510*/  ISETP.NE.AND.EX P0, PT, RZ, UR5, PT, P0 ;  /* 0x00000005ff007c0c */ /* 0x000fda000bf05300 */
[----:B------:R-:W-:Y:S05]  /*1520*/  @P0 BRA `(.L_x_19) ;  /* 0x0000000000240947 */ /* 0x000fea0003800000 */
[----:B------:R-:W-:Y:S02]  /*1530*/  ULDC.64 UR4, c[0x0][0x5a8] ;  /* 0x00016a0000047ab9 */ /* 0x000fe40000000a00 */
[----:B------:R-:W-:-:S04]  /*1540*/  ISETP.NE.U32.AND P0, PT, RZ, UR4, PT ;  /* 0x00000004ff007c0c */ /* 0x000fc8000bf05070 */
[----:B------:R-:W-:-:S13]  /*1550*/  ISETP.NE.AND.EX P0, PT, RZ, UR5, PT, P0 ;  /* 0x00000005ff007c0c */ /* 0x000fda000bf05300 */
[----:B------:R-:W-:Y:S05]  /*1560*/  @!P0 BRA `(.L_x_20) ;  /* 0x00000000000c8947 */ /* 0x000fea0003800000 */
[----:B------:R-:W3:Y:S02]  /*1570*/  LDC.64 R158, c[0x0][0x5a8] ;  /* 0x00016a00ff9e7b82 */ /* 0x000ee40000000a00 */
[----:B---3--:R3:W5:Y:S01]  /*1580*/  LDG.E R158, desc[UR52][R158.64] ;  /* 0x000000349e9e7981 */ /* 0x008762000c1e1900 */
[----:B------:R-:W-:Y:S05]  /*1590*/  BRA `(.L_x_19) ;  /* 0x0000000000087947 */ /* 0x000fea0003800000 */
.L_x_20:
[----:B------:R-:W-:Y:S02]  /*15a0*/  ULDC UR4, c[0x0][0x5a0] ;  /* 0x0001680000047ab9 */ /* 0x000fe40000000800 */
[----:B------:R-:W-:-:S07]  /*15b0*/  IMAD.U32 R158, RZ, RZ, UR4 ;  /* 0x00000004ff9e7e24 */ /* 0x000fce000f8e00ff */
.L_x_19:
[----:B------:R-:W-:Y:S01]  /*15c0*/  LOP3.LUT P1, RZ, R0, 0xff, RZ, 0xc0, !PT ;  /* 0x000000ff00ff7812 */ /* 0x000fe2000782c0ff */
[----:B------:R-:W-:Y:S01]  /*15d0*/  UMOV UR36, URZ ;  /* 0x0000003f00247c82 */ /* 0x000fe20008000000 */
[----:B------:R-:W-:-:S11]  /*15e0*/  PLOP3.LUT P0, PT, PT, PT, PT, 0x80, 0x0 ;  /* 0x000000000000781c */ /* 0x000fd60003f0f070 */
[----:B------:R-:W-:Y:S05]  /*15f0*/  @!P1 BRA `(.L_x_21) ;  /* 0x0000006400149947 */ /* 0x000fea0003800000 */
[----:B------:R-:W-:Y:S01]  /*1600*/  ULDC UR4, c[0x0][0x28c] ;  /* 0x0000a30000047ab9 */ /* 0x000fe20000000800 */
[----:B------:R-:W-:Y:S01]  /*1610*/  IMAD.MOV.U32 R162, RZ, RZ, 0x10 ;  /* 0x00000010ffa27424 */ /* 0x000fe200078e00ff */
[----:B------:R-:W-:Y:S01]  /*1620*/  UIADD3 UR4, UR4, 0x3f, URZ ;  /* 0x0000003f04047890 */ /* 0x000fe2000fffe03f */
[----:B------:R-:W-:Y:S01]  /*1630*/  LOP3.LUT P0, RZ, R18, 0x4, RZ, 0xc0, !PT ;  /* 0x0000000412ff7812 */ /* 0x000fe2000780c0ff */
[----:B-----5:R-:W-:Y:S01]  /*1640*/  IMAD.MOV.U32 R163, RZ, RZ, R157 ;  /* 0x000000ffffa37224 */ /* 0x020fe200078e009d */
[----:B------:R-:W-:Y:S01]  /*1650*/  LOP3.LUT R164, R22, 0x1, RZ, 0xfc, !PT ;  /* 0x0000000116a47812 */ /* 0x000fe200078efcff */
[----:B------:R-:W-:Y:S01]  /*1660*/  USHF.R.S32.HI UR5, URZ, 0x1f, UR4 ;  /* 0x0000001f3f057899 */ /* 0x000fe20008011404 */
[----:B------:R-:W-:Y:S01]  /*1670*/  LOP3.LUT R165, R19, 0x1, RZ, 0xfc, !PT ;  /* 0x0000000113a57812 */ /* 0x000fe200078efcff */
[----:B------:R-:W-:Y:S01]  /*1680*/  ULDC.64 UR54, c[0x0][0x198] ;  /* 0x0000660000367ab9 */ /* 0x000fe20000000a00 */
[C---:B---3--:R-:W-:Y:S01]  /*1690*/  PRMT R159, R154.reuse, 0x7610, R159 ;  /* 0x000076109a9f7816 */ /* 0x048fe2000000009f */
[----:B------:R-:W-:Y:S01]  /*16a0*/  ULEA.HI UR5, UR5, UR4, URZ, 0x6 ;  /* 0x0000000405057291 */ /* 0x000fe2000f8f303f */
[----:B------:R-:W-:Y:S01]  /*16b0*/  MOV R160, R157 ;  /* 0x0000009d00a07202 */ /* 0x000fe20000000f00 */
[----:B------:R-:W-:Y:S01]  /*16c0*/  UMOV UR42, URZ ;  /* 0x0000003f002a7c82 */ /* 0x000fe20008000000 */
[----:B------:R-:W-:Y:S01]  /*16d0*/  PRMT R161, R154, 0x7610, R161 ;  /* 0x000076109aa17816 */ /* 0x000fe200000000a1 */
[----:B------:R-:W-:Y:S01]  /*16e0*/  UMOV UR43, URZ ;  /* 0x0000003f002b7c82 */ /* 0x000fe20008000000 */
[----:B------:R-:W-:Y:S01]  /*16f0*/  SEL R162, R162, 0xfffffff0, !P0 ;  /* 0xfffffff0a2a27807 */ /* 0x000fe20004000000 */
[----:B------:R-:W-:Y:S01]  /*1700*/  USHF.R.S32.HI UR49, URZ, 0x6, UR5 ;  /* 0x000000063f317899 */ /* 0x000fe20008011405 */
[----:B------:R-:W-:Y:S01]  /*1710*/  UMOV UR48, URZ ;  /* 0x0000003f00307c82 */ /* 0x000fe20008000000 */
[----:B------:R-:W-:-:S10]  /*1720*/  UMOV UR36, URZ ;  /* 0x0000003f00247c82 */ /* 0x000fd40008000000 */
.L_x_140:
[----:B------:R-:W-:Y:S01]  /*1730*/  LOP3.LUT R0, R18, 0x80, RZ, 0xc0, !PT ;  /* 0x0000008012007812 */ /* 0x000fe200078ec0ff */
[----:B------:R-:W3:Y:S01]  /*1740*/  S2UR UR50, SR_CgaCtaId ;  /* 0x00000000003279c3 */ /* 0x000ee20000008800 */
[----:B------:R-:W-:Y:S02]  /*1750*/  UMOV UR51, 0x400 ;  /* 0x0000040000337882 */ /* 0x000fe40000000000 */
[----:B------:R-:W-:-:S06]  /*1760*/  SHF.R.U32.HI R0, RZ, 0x7, R0 ;  /* 0x00000007ff007819 */ /* 0x000fcc0000011600 */
[----:B------:R-:W4:Y:S01]  /*1770*/  SHFL.IDX PT, R0, R0, RZ, 0x1f ;  /* 0x00001fff00007589 */ /* 0x000f2200000e0000 */
[----:B---3--:R-:W-:Y:S01]  /*1780*/  ULEA UR51, UR50, UR51, 0x18 ;  /* 0x0000003332337291 */ /* 0x008fe2000f8ec03f */
[----:B----4-:R-:W-:-:S13]  /*1790*/  R2UR UR4, R0 ;  /* 0x00000000000472ca */ /* 0x010fda00000e0000 */
[----:B------:R-:W-:-:S04]  /*17a0*/  ULEA.HI UR5, UR4, UR4, URZ, 0x1 ;  /* 0x0000000404057291 */ /* 0x000fc8000f8f083f */
[----:B------:R-:W-:-:S04]  /*17b0*/  ULOP3.LUT UR5, UR5, 0x7fffe, URZ, 0xc0, !UPT ;  /* 0x0007fffe05057892 */ /* 0x000fc8000f8ec03f */
[----:B------:R-:W-:-:S03]  /*17c0*/  UIADD3 UR5, UR4, -UR5, URZ ;  /* 0x8000000504057290 */ /* 0x000fc6000fffe03f */
[----:B------:R-:W-:Y:S01]  /*17d0*/  ULDC UR4, c[0x0][0x28c] ;  /* 0x0000a30000047ab9 */ /* 0x000fe20000000800 */
[----:B------:R-:W-:Y:S01]  /*17e0*/  ULEA UR5, UR5, UR51, 0xd ;  /* 0x0000003305057291 */ /* 0x000fe2000f8e683f */
[----:B------:R-:W-:-:S03]  /*17f0*/  ISETP.LT.AND P0, PT, RZ, UR4, PT ;  /* 0x00000004ff007c0c */ /* 0x000fc6000bf01270 */
[----:B------:R-:W-:-:S04]  /*1800*/  UIADD3 UR5, UR5, 0x8400, URZ ;  /* 0x0000840005057890 */ /* 0x000fc8000fffe03f */
[----:B------:R-:W-:-:S04]  /*1810*/  USHF.R.U32.HI UR5, URZ, 0x4, UR5 ;  /* 0x000000043f057899 */ /* 0x000fc80008011605 */
[----:B------:R-:W-:-:S04]  /*1820*/  ULOP3.LUT UR5, UR5, 0x3fff, URZ, 0xc0, !UPT ;  /* 0x00003fff05057892 */ /* 0x000fc8000f8ec03f */
[----:B------:R-:W-:Y:S01]  /*1830*/  ULOP3.LUT UR44, UR5, 0x10000, URZ, 0xfc, !UPT ;  /* 0x00010000052c7892 */ /* 0x000fe2000f8efc3f */
[----:B------:R-:W-:Y:S11]  /*1840*/  @P0 BRA `(.L_x_22) ;  /* 0x0000000000400947 */ /* 0x000ff60003800000 */
[----:B------:R-:W-:Y:S01]  /*1850*/  MOV R0, 0x0 ;  /* 0x0000000000007802 */ /* 0x000fe20000000f00 */
[----:B------:R-:W-:Y:S01]  /*1860*/  ULDC.64 UR4, c[0x4][0x70] ;  /* 0x01001c0000047ab9 */ /* 0x000fe20000000a00 */
[----:B------:R-:W-:Y:S01]  /*1870*/  ULDC.64 UR6, c[0x4][0x8] ;  /* 0x0100020000067ab9 */ /* 0x000fe20000000a00 */
[----:B--2---:R-:W-:Y:S01]  /*1880*/  IMAD.U32 R4, RZ, RZ, UR4 ;  /* 0x00000004ff047e24 */ /* 0x004fe2000f8e00ff */
[----:B------:R2:W3:Y:S01]  /*1890*/  LDC.64 R14, c[0x4][R0] ;  /* 0x01000000000e7b82 */ /* 0x0004e20000000a00 */
[----:B------:R-:W-:Y:S01]  /*18a0*/  IMAD.U32 R5, RZ, RZ, UR5 ;  /* 0x00000005ff057e24 */ /* 0x000fe2000f8e00ff */
[----:B------:R-:W-:Y:S01]  /*18b0*/  ULDC.64 UR4, c[0x4][0x78] ;  /* 0x01001e0000047ab9 */ /* 0x000fe20000000a00 */
[----:B------:R-:W-:Y:S01]  /*18c0*/  IMAD.U32 R10, RZ, RZ, UR6 ;  /* 0x00000006ff0a7e24 */ /* 0x000fe2000f8e00ff */
[----:B------:R-:W-:Y:S01]  /*18d0*/  MOV R6, UR4 ;  /* 0x0000000400067c02 */ /* 0x000fe20008000f00 */
[----:B------:R-:W-:Y:S01]  /*18e0*/  IMAD.U32 R7, RZ, RZ, UR5 ;  /* 0x00000005ff077e24 */ /* 0x000fe2000f8e00ff */
[----:B------:R-:W-:Y:S01]  /*18f0*/  MOV R8, 0x1e1 ;  /* 0x000001e100087802 */ /* 0x000fe20000000f00 */
[----:B------:R-:W-:-:S02]  /*1900*/  IMAD.U32 R11, RZ, RZ, UR7 ;  /* 0x00000007ff0b7e24 */ /* 0x000fc4000f8e00ff */
[----:B------:R-:W-:Y:S02]  /*1910*/  IMAD.MOV.U32 R12, RZ, RZ, 0x1 ;  /* 0x00000001ff0c7424 */ /* 0x000fe400078e00ff */
[----:B--2---:R-:W-:-:S07]  /*1920*/  IMAD.MOV.U32 R13, RZ, RZ, RZ ;  /* 0x000000ffff0d7224 */ /* 0x004fce00078e00ff */
[----:B------:R-:W-:-:S07]  /*1930*/  LEPC R20, `(.L_x_22) ;  /* 0x000000001014794e */ /* 0x000fce0000000000 */
[----:B-1-3--:R-:W-:Y:S05]  /*1940*/  CALL.ABS.NOINC R14 ;  /* 0x000000000e007343 */ /* 0x00afea0003c00000 */
.L_x_22:
[----:B------:R-:W-:-:S13]  /*1950*/  ISETP.NE.AND P0, PT, R164, 0x3, PT ;  /* 0x00000003a400780c */ /* 0x000fda0003f05270 */
[----:B------:R-:W-:Y:S05]  /*1960*/  @!P0 BRA `(.L_x_23) ;  /* 0x0000000000048947 */ /* 0x000fea0003800000 */
[----:B-1----:R-:W-:Y:S01]  /*1970*/  BPT.TRAP 0x1 ;  /* 0x000000040000795c */ /* 0x002fe20000300000 */
.L_x_23:
[----:B------:R-:W-:Y:S01]  /*1980*/  IMAD.U32 R3, RZ, RZ, UR48 ;  /* 0x00000030ff037e24 */ /* 0x000fe2000f8e00ff */
[----:B------:R-:W-:-:S04]  /*1990*/  MOV R0, UR43 ;  /* 0x0000002b00007c02 */ /* 0x000fc80008000f00 */
[----:B------:R-:W-:Y:S02]  /*19a0*/  LEA R3, R3, UR51, 0x3 ;  /* 0x0000003303037c11 */ /* 0x000fe4000f8e18ff */
[----:B------:R-:W-:-:S04]  /*19b0*/  SHF.L.U32 R0, R0, 0x1f, RZ ;  /* 0x0000001f00007819 */ /* 0x000fc800000006ff */
[----:B------:R3:W4:Y:S01]  /*19c0*/  SYNCS.PHASECHK.TRANS64.TRYWAIT P1, [R3+URZ], R0 ;  /* 0x00000000030075a7 */ /* 0x000722000802017f */
[----:B------:R-:W-:Y:S05]  /*19d0*/  @!P0 BRA `(.L_x_24) ;  /* 0x0000000000048947 */ /* 0x000fea0003800000 */
[----:B-1----:R-:W-:Y:S01]  /*19e0*/  BPT.TRAP 0x1 ;  /* 0x000000040000795c */ /* 0x002fe20000300000 */
.L_x_24:
[----:B----4-:R-:W-:Y:S05]  /*19f0*/  @P1 BRA `(.L_x_25) ;  /* 0x0000000000081947 */ /* 0x010fea0003800000 */
[----:B------:R-:W4:Y:S02]  /*1a00*/  SYNCS.PHASECHK.TRANS64.TRYWAIT P1, [R3+URZ], R0 ;  /* 0x00000000030075a7 */ /* 0x000f24000802017f */
[----:B----4-:R-:W-:Y:S05]  /*1a10*/  @!P1 BRA `(.L_x_26) ;  /* 0x0000008c00fc9947 */ /* 0x010fea0003800000 */
.L_x_25:
[----:B------:R-:W-:-:S04]  /*1a20*/  UISETP.LT.AND UP0, UPT, UR49, 0x1, UPT ;  /* 0x000000013100788c */ /* 0x000fc8000bf01270 */
[----:B------:R-:W-:-:S04]  /*1a30*/  USEL UR4, UR49, 0x1, UP0 ;  /* 0x0000000131047887 */ /* 0x000fc80008000000 */
[----:B------:R-:W-:-:S06]  /*1a40*/  UIADD3 UR4, UR49, -UR4, URZ ;  /* 0x8000000431047290 */ /* 0x000fcc000fffe03f */
[----:B---34-:R-:W-:Y:S01]  /*1a50*/  IMAD.U32 R0, RZ, RZ, UR4 ;  /* 0x00000004ff007e24 */ /* 0x018fe2000f8e00ff */
[----:B------:R-:W-:Y:S05]  /*1a60*/  WARPSYNC.ALL ;  /* 0x0000000000007948 */ /* 0x000fea0003800000 */
[----:B------:R-:W-:Y:S01]  /*1a70*/  ISETP.GE.AND P1, PT, R0, 0x1, PT ;  /* 0x000000010000780c */ /* 0x000fe20003f26270 */
[----:B------:R-:W-:Y:S01]  /*1a80*/  UIADD3 UR4, UR51, 0x28400, URZ ;  /* 0x0002840033047890 */ /* 0x000fe2000fffe03f */
[----:B------:R-:W-:Y:S01]  /*1a90*/  WARPGROUP.ARRIVE ;  /* 0x00000000000079c5 */ /* 0x000fe20000000000 */
[----:B------:R-:W-:Y:S02]  /*1aa0*/  ULEA UR9, UR48, UR44, 0xb ;  /* 0x0000002c30097291 */ /* 0x000fe4000f8e583f */
[----:B------:R-:W-:Y:S01]  /*1ab0*/  USHF.R.U32.HI UR4, URZ, 0x4, UR4 ;  /* 0x000000043f047899 */ /* 0x000fe20008011604 */
[----:B------:R-:W-:Y:S01]  /*1ac0*/  UMOV UR5, 0x40000040 ;  /* 0x4000004000057882 */ /* 0x000fe20000000000 */
[----:B------:R-:W-:-:S02]  /*1ad0*/  UMOV UR7, 0x40000040 ;  /* 0x4000004000077882 */ /* 0x000fc40000000000 */
[----:B------:R-:W-:-:S04]  /*1ae0*/  ULOP3.LUT UR4, UR4, 0x3fff, URZ, 0xc0, !UPT ;  /* 0x00003fff04047892 */ /* 0x000fc8000f8ec03f */
[----:B------:R-:W-:-:S03]  /*1af0*/  ULOP3.LUT UR8, UR4, 0x10000, URZ, 0xfc, !UPT ;  /* 0x0001000004087892 */ /* 0x000fc6000f8efc3f */
[----:B------:R-:W-:Y:S01]  /*1b00*/  UMOV UR4, UR9 ;  /* 0x0000000900047c82 */ /* 0x000fe20008000000 */
[----:B------:R-:W-:-:S07]  /*1b10*/  ULEA UR10, UR48, UR8, 0xa ;  /* 0x00000008300a7291 */ /* 0x000fce000f8e503f */
[----:B------:R-:W-:Y:S02]  /*1b20*/  UMOV UR6, UR10 ;  /* 0x0000000a00067c82 */ /* 0x000fe40008000000 */
[----:B------:R-:W-:Y:S01]  /*1b30*/  HGMMA.64x128x16.F32.BF16 R88, gdesc[UR4], RZ, !UPT, gsb0 ;  /* 0x01e00000045879f0 */ /* 0x000fe2000c0018ff */
[----:B------:R-:W-:Y:S01]  /*1b40*/  UIADD3 UR4, UR9, 0x400, URZ ;  /* 0x0000040009047890 */ /* 0x000fe2000fffe03f */
[----:B------:R-:W-:Y:S01]  /*1b50*/  UMOV UR5, 0x40000040 ;  /* 0x4000004000057882 */ /* 0x000fe20000000000 */
[----:B------:R-:W-:Y:S02]  /*1b60*/  WARPGROUP.DEPBAR.LE gsb0, 0x0 ;  /* 0x00008000000079c5 */ /* 0x000fe40000010000 */
[----:B------:R-:W-:-:S07]  /*1b70*/  WARPGROUP.ARRIVE ;  /* 0x00000000000079c5 */ /* 0x000fce0000000000 */
[----:B------:R-:W-:Y:S01]  /*1b80*/  HGMMA.64x128x16.F32.BF16 R24, gdesc[UR4], RZ, !UPT, gsb0 ;  /* 0x01e00000041879f0 */ /* 0x000fe2000c0018ff */
[----:B------:R-:W-:Y:S02]  /*1b90*/  UIADD3 UR4, UR9, 0x2, URZ ;  /* 0x0000000209047890 */ /* 0x000fe4000fffe03f */
[----:B------:R-:W-:Y:S01]  /*1ba0*/  UIADD3 UR6, UR10, 0x2, URZ ;  /* 0x000000020a067890 */ /* 0x000fe2000fffe03f */
[----:B------:R-:W-:Y:S01]  /*1bb0*/  UMOV UR5, 0x40000040 ;  /* 0x4000004000057882 */ /* 0x000fe20000000000 */
[----:B------:R-:W-:Y:S01]  /*1bc0*/  UMOV UR7, 0x40000040 ;  /* 0x4000004000077882 */ /* 0x000fe20000000000 */
[----:B------:R-:W-:Y:S02]  /*1bd0*/  WARPGROUP.DEPBAR.LE gsb0, 0x0 ;  /* 0x00008000000079c5 */ /* 0x000fe40000010000 */
[----:B------:R-:W-:-:S06]  /*1be0*/  WARPGROUP.ARRIVE ;  /* 0x00000000000079c5 */ /* 0x000fcc0000000000 */
[----:B------:R-:W-:Y:S01]  /*1bf0*/  HGMMA.64x128x16.F32.BF16 R88, gdesc[UR4], R88, gsb0 ;  /* 0x01e00000045879f0 */ /* 0x000fe20008001858 */
[----:B------:R-:W-:Y:S01]  /*1c00*/  UIADD3 UR4, UR9, 0x402, URZ ;  /* 0x0000040209047890 */ /* 0x000fe2000fffe03f */
[----:B------:R-:W-:Y:S01]  /*1c10*/  UMOV UR5, 0x40000040 ;  /* 0x4000004000057882 */ /* 0x000fe20000000000 */
[----:B------:R-:W-:Y:S02]  /*1c20*/  WARPGROUP.DEPBAR.LE gsb0, 0x0 ;  /* 0x00008000000079c5 */ /* 0x000fe40000010000 */
[----:B------:R-:W-:-:S07]  /*1c30*/  WARPGROUP.ARRIVE ;  /* 0x00000000000079c5 */ /* 0x000fce0000000000 */
[----:B------:R-:W-:Y:S01]  /*1c40*/  HGMMA.64x128x16.F32.BF16 R24, gdesc[UR4], R24, gsb0 ;  /* 0x01e00000041879f0 */ /* 0x000fe20008001818 */
        /* <DEDUP_REMOVED lines=23> */
[----:B------:R-:W-:Y:S03]  /*1dc0*/  HGMMA.64x128x16.F32.BF16 R24, gdesc[UR4], R24, gsb0 ;  /* 0x01e00000041879f0 */ /* 0x000fe60008001818 */
[----:B------:R-:W-:Y:S02]  /*1dd0*/  WARPGROUP.DEPBAR.LE gsb0, 0x0 ;  /* 0x00008000000079c5 */ /* 0x000fe40000010000 */
[----:B------:R-:W-:Y:S05]  /*1de0*/  @!P1 BRA `(.L_x_27) ;  /* 0x0000000400609947 */ /* 0x000fea0003800000 */
[----:B------:R-:W-:Y:S02]  /*1df0*/  UIADD3 UR9, UR48, 0x1, URZ ;  /* 0x0000000130097890 */ /* 0x000fe4000fffe03f */
[----:B------:R-:W-:Y:S02]  /*1e00*/  IMAD.U32 R3, RZ, RZ, UR48 ;  /* 0x00000030ff037e24 */ /* 0x000fe4000f8e00ff */
[----:B------:R-:W-:-:S04]  /*1e10*/  UISETP.NE.AND UP0, UPT, UR9, 0x4, UPT ;  /* 0x000000040900788c */ /* 0x000fc8000bf05270 */
[----:B------:R-:W-:Y:S02]  /*1e20*/  USEL UR4, URZ, 0x1, UP0 ;  /* 0x000000013f047887 */ /* 0x000fe40008000000 */
[----:B------:R-:W-:Y:S02]  /*1e30*/  USEL UR9, UR9, URZ, UP0 ;  /* 0x0000003f09097287 */ /* 0x000fe40008000000 */
[----:B------:R-:W-:-:S06]  /*1e40*/  ULOP3.LUT UR4, UR43, UR4, URZ, 0x3c, !UPT ;  /* 0x000000042b047292 */ /* 0x000fcc000f8e3c3f */
[----:B------:R-:W-:-:S07]  /*1e50*/  IMAD.U32 R6, RZ, RZ, UR4 ;  /* 0x00000004ff067e24 */ /* 0x000fce000f8e00ff */
.L_x_34:
[----:B------:R-:W-:Y:S05]  /*1e60*/  @!P0 BRA `(.L_x_28) ;  /* 0x0000000000048947 */ /* 0x000fea0003800000 */
[----:B-1----:R-:W-:Y:S01]  /*1e70*/  BPT.TRAP 0x1 ;  /* 0x000000040000795c */ /* 0x002fe20000300000 */
.L_x_28:
[----:B------:R-:W-:Y:S01]  /*1e80*/  ULEA UR4, UR9, UR51, 0x3 ;  /* 0x0000003309047291 */ /* 0x000fe2000f8e183f */
[----:B--2---:R-:W-:-:S08]  /*1e90*/  SHF.L.U32 R4, R6, 0x1f, RZ ;  /* 0x0000001f06047819 */ /* 0x004fd000000006ff */
[----:B------:R2:W3:Y:S01]  /*1ea0*/  SYNCS.PHASECHK.TRANS64.TRYWAIT P1, [UR4], R4 ;  /* 0x00000004ff0075a7 */ /* 0x0004e20008020144 */
[----:B------:R-:W-:Y:S05]  /*1eb0*/  @!P0 BRA `(.L_x_29) ;  /* 0x0000000000048947 */ /* 0x000fea0003800000 */
[----:B-1----:R-:W-:Y:S01]  /*1ec0*/  BPT.TRAP 0x1 ;  /* 0x000000040000795c */ /* 0x002fe20000300000 */
.L_x_29:
[----:B---3--:R-:W-:Y:S05]  /*1ed0*/  @P1 BRA `(.L_x_30) ;  /* 0x0000000000081947 */ /* 0x008fea0003800000 */
[----:B------:R-:W3:Y:S02]  /*1ee0*/  SYNCS.PHASECHK.TRANS64.TRYWAIT P1, [UR4], R4 ;  /* 0x00000004ff0075a7 */ /* 0x000ee40008020144 */
[----:B---3--:R-:W-:Y:S05]  /*1ef0*/  @!P1 BRA `(.L_x_31) ;  /* 0x0000008800d89947 */ /* 0x008fea0003800000 */
.L_x_30:
[----:B------:R-:W-:Y:S01]  /*1f00*/  ULEA UR10, UR9, UR44, 0xb ;  /* 0x0000002c090a7291 */ /* 0x000fe2000f8e583f */
[----:B------:R-:W-:Y:S01]  /*1f10*/  WARPGROUP.ARRIVE ;  /* 0x00000000000079c5 */ /* 0x000fe20000000000 */
[----:B------:R-:W-:Y:S01]  /*1f20*/  ULEA UR11, UR9, UR8, 0xa ;  /* 0x00000008090b7291 */ /* 0x000fe2000f8e503f */
[----:B------:R-:W-:Y:S01]  /*1f30*/  UMOV UR5, 0x40000040 ;  /* 0x4000004000057882 */ /* 0x000fe20000000000 */
[----:B------:R-:W-:-:S03]  /*1f40*/  UMOV UR7, 0x40000040 ;  /* 0x4000004000077882 */ /* 0x000fc60000000000 */
[----:B------:R-:W-:Y:S02]  /*1f50*/  UMOV UR4, UR10 ;  /* 0x0000000a00047c82 */ /* 0x000fe40008000000 */
[----:B------:R-:W-:Y:S02]  /*1f60*/  UMOV UR6, UR11 ;  /* 0x0000000b00067c82 */ /* 0x000fe40008000000 */
        /* <DEDUP_REMOVED lines=44> */
[----:B-1----:R-:W-:Y:S01]  /*2230*/  BPT.TRAP 0x1 ;  /* 0x000000040000795c */ /* 0x002fe20000300000 */
.L_x_32:
[----:B------:R-:W-:-:S13]  /*2240*/  ISETP.NE.AND P1, PT, R152, RZ, PT ;  /* 0x000000ff9800720c */ /* 0x000fda0003f25270 */
[----:B--23--:R-:W-:-:S04]  /*2250*/  @P1 LEA R4, R3, UR51, 0x3 ;  /* 0x0000003303041c11 */ /* 0x00cfc8000f8e18ff */
[----:B------:R-:W-:-:S04]  /*2260*/  @P1 IADD3 R4, R4, 0x20, RZ ;  /* 0x0000002004041810 */ /* 0x000fc80007ffe0ff */
[----:B------:R-:W-:-:S04]  /*2270*/  @P1 PRMT R4, R153, 0x654, R4 ;  /* 0x0000065499041816 */ /* 0x000fc80000000004 */
[----:B------:R2:W-:Y:S01]  /*2280*/  @P1 SYNCS.ARRIVE.TRANS64.RED.A1T0 RZ, [R4+URZ], RZ ;  /* 0x000000ff04ff19a7 */ /* 0x0005e2000810043f */
[----:B------:R-:W-:-:S13]  /*2290*/  ISETP.GT.U32.AND P1, PT, R22, 0x1, PT ;  /* 0x000000011600780c */ /* 0x000fda0003f24070 */
[----:B--2---:R-:W-:Y:S05]  /*22a0*/  @P1 BRA `(.L_x_33) ;  /* 0x0000000000041947 */ /* 0x004fea0003800000 */
[----:B-1----:R-:W-:Y:S01]  /*22b0*/  BPT.TRAP 0x1 ;  /* 0x000000040000795c */ /* 0x002fe20000300000 */
.L_x_33:
[----:B------:R-:W-:Y:S01]  /*22c0*/  UIADD3 UR9, UR9, 0x1, URZ ;  /* 0x0000000109097890 */ /* 0x000fe2000fffe03f */
[C---:B------:R-:W-:Y:S01]  /*22d0*/  ISETP.GT.AND P2, PT, R0.reuse, 0x1, PT ;  /* 0x000000010000780c */ /* 0x040fe20003f44270 */
[----:B------:R-:W-:Y:S02]  /*22e0*/  VIADD R3, R3, 0x1 ;  /* 0x0000000103037836 */ /* 0x000fe40000000000 */
[----:B------:R-:W-:Y:S01]  /*22f0*/  UISETP.NE.AND UP0, UPT, UR9, 0x4, UPT ;  /* 0x000000040900788c */ /* 0x000fe2000bf05270 */
[----:B------:R-:W-:Y:S02]  /*2300*/  VIADD R0, R0, 0xffffffff ;  /* 0xffffffff00007836 */ /* 0x000fe40000000000 */
[C---:B------:R-:W-:Y:S01]  /*2310*/  ISETP.NE.AND P1, PT, R3.reuse, 0x4, PT ;  /* 0x000000040300780c */ /* 0x040fe20003f25270 */
[----:B------:R-:W-:Y:S02]  /*2320*/  USEL UR4, URZ, 0x1, UP0 ;  /* 0x000000013f047887 */ /* 0x000fe40008000000 */
[----:B------:R-:W-:Y:S01]  /*2330*/  USEL UR9, UR9, URZ, UP0 ;  /* 0x0000003f09097287 */ /* 0x000fe20008000000 */
[----:B------:R-:W-:-:S03]  /*2340*/  SEL R3, R3, RZ, P1 ;  /* 0x000000ff03037207 */ /* 0x000fc60000800000 */
[----:B------:R-:W-:Y:S01]  /*2350*/  LOP3.LUT R6, R6, UR4, RZ, 0x3c, !PT ;  /* 0x0000000406067c12 */ /* 0x000fe2000f8e3cff */
[----:B------:R-:W-:Y:S07]  /*2360*/  @P2 BRA `(.L_x_34) ;  /* 0xfffffff800bc2947 */ /* 0x000fee000383ffff */
.L_x_27:
[----:B------:R-:W3:Y:S02]  /*2370*/  LDC R0, c[0x0][0x28c] ;  /* 0x0000a300ff007b82 */ /* 0x000ee40000000800 */
[----:B---3--:R-:W-:-:S13]  /*2380*/  ISETP.GE.AND P1, PT, R0, 0x1, PT ;  /* 0x000000010000780c */ /* 0x008fda0003f26270 */
[----:B------:R-:W-:Y:S05]  /*2390*/  @!P1 BRA `(.L_x_35) ;  /* 0x0000000000449947 */ /* 0x000fea0003800000 */
[----:B------:R-:W-:Y:S05]  /*23a0*/  @!P0 BRA `(.L_x_36) ;  /* 0x0000000000048947 */ /* 0x000fea0003800000 */
[----:B-1----:R-:W-:Y:S01]  /*23b0*/  BPT.TRAP 0x1 ;  /* 0x000000040000795c */ /* 0x002fe20000300000 */
.L_x_36:
[----:B------:R-:W-:Y:S01]  /*23c0*/  ISETP.NE.AND P0, PT, R152, RZ, PT ;  /* 0x000000ff9800720c */ /* 0x000fe20003f05270 */
[----:B------:R-:W-:Y:S01]  /*23d0*/  UISETP.LT.AND UP1, UPT, UR49, 0x1, UPT ;  /* 0x000000013100788c */ /* 0x000fe2000bf21270 */
[----:B------:R-:W-:-:S11]  /*23e0*/  IMAD.U32 R3, RZ, RZ, UR51 ;  /* 0x00000033ff037e24 */ /* 0x000fd6000f8e00ff */
[----:B------:R-:W-:-:S05]  /*23f0*/  VOTEU.ANY UP0, P0 ;  /* 0x00000000003f7886 */ /* 0x000fca0000000100 */
[----:B------:R-:W-:-:S04]  /*2400*/  @UP0 USEL UR4, UR49, 0x1, UP1 ;  /* 0x0000000131040887 */ /* 0x000fc80008800000 */
[----:B------:R-:W-:-:S06]  /*2410*/  @UP0 UIADD3 UR4, UR48, UR49, -UR4 ;  /* 0x0000003130040290 */ /* 0x000fcc000fffe804 */
[----:B------:R-:W-:-:S05]  /*2420*/  IMAD.U32 R0, RZ, RZ, UR4 ;  /* 0x00000004ff007e24 */ /* 0x000fca000f8e00ff */
[----:B------:R-:W-:-:S04]  /*2430*/  @P0 SHF.L.U32 R0, R0, 0x3, RZ ;  /* 0x0000000300000819 */ /* 0x000fc800000006ff */
[----:B------:R-:W-:-:S04]  /*2440*/  @P0 LOP3.LUT R0, R0, 0x18, RZ, 0xc0, !PT ;  /* 0x0000001800000812 */ /* 0x000fc800078ec0ff */
[----:B------:R-:W-:-:S04]  /*2450*/  @P0 IADD3 R0, R3, 0x20, R0 ;  /* 0x0000002003000810 */ /* 0x000fc80007ffe000 */
[----:B------:R-:W-:-:S04]  /*2460*/  @P0 PRMT R0, R153, 0x654, R0 ;  /* 0x0000065499000816 */ /* 0x000fc80000000000 */
[----:B------:R3:W-:Y:S01]  /*2470*/  @P0 SYNCS.ARRIVE.TRANS64.RED.A1T0 RZ, [R0+URZ], RZ ;  /* 0x000000ff00ff09a7 */ /* 0x0007e2000810043f */
[----:B------:R-:W-:-:S13]  /*2480*/  ISETP.GT.U32.AND P0, PT, R22, 0x1, PT ;  /* 0x000000011600780c */ /* 0x000fda0003f04070 */
[----:B---3--:R-:W-:Y:S05]  /*2490*/  @P0 BRA `(.L_x_35) ;  /* 0x0000000000040947 */ /* 0x008fea0003800000 */
[----:B-1----:R-:W-:Y:S01]  /*24a0*/  BPT.TRAP 0x1 ;  /* 0x000000040000795c */ /* 0x002fe20000300000 */
.L_x_35:
[----:B------:R-:W-:Y:S01]  /*24b0*/  UIADD3 UR4, UR51, 0x200, URZ ;  /* 0x0000020033047890 */ /* 0x000fe2000fffe03f */
[----:B------:R-:W-:Y:S02]  /*24c0*/  R2UR UR46, R156 ;  /* 0x000000009c2e72ca */ /* 0x000fe400000e0000 */
[----:B------:R-:W-:Y:S01]  /*24d0*/  R2UR UR45, R155 ;  /* 0x000000009b2d72ca */ /* 0x000fe200000e0000 */
[----:B------:R-:W-:-:S06]  /*24e0*/  ULOP3.LUT UP0, URZ, UR4, 0x1bf, URZ, 0xc0, !UPT ;  /* 0x000001bf043f7892 */ /* 0x000fcc000f80c03f */
[----:B------:R-:W-:-:S04]  /*24f0*/  PLOP3.LUT P0, PT, PT, PT, UP0, 0x80, 0x0 ;  /* 0x000000000000781c */ /* 0x000fc80003f0f008 */
[----:B------:R-:W-:Y:S02]  /*2500*/  USHF.L.U32 UR46, UR46, 0x8, URZ ;  /* 0x000000082e2e7899 */ /* 0x000fe4000800063f */
[----:B------:R-:W-:-:S07]  /*2510*/  USHF.L.U32 UR45, UR45, 0x7, URZ ;  /* 0x000000072d2d7899 */ /* 0x000fce000800063f */
[----:B------:R-:W-:Y:S05]  /*2520*/  @!P0 BRA `(.L_x_37) ;  /* 0x00000000007c8947 */ /* 0x000fea0003800000 */
        /* <DEDUP_REMOVED lines=16> */
.L_x_38:
[----:B------:R1:W2:Y:S01]  /*2630*/  LDC.64 R14, c[0x4][R23] ;  /* 0x01000000170e7b82 */ /* 0x0002a20000000a00 */
[----:B------:R-:W-:Y:S01]  /*2640*/  ULDC.64 UR4, c[0x4][0x80] ;  /* 0x0100200000047ab9 */ /* 0x000fe20000000a00 */
[----:B------:R-:W-:Y:S01]  /*2650*/  ULDC.64 UR6, c[0x4][0x10] ;  /* 0x0100040000067ab9 */ /* 0x000fe20000000a00 */
[----:B------:R-:W-:Y:S01]  /*2660*/  IMAD.U32 R4, RZ, RZ, UR4 ;  /* 0x00000004ff047e24 */ /* 0x000fe2000f8e00ff */
[----:B------:R-:W-:Y:S01]  /*2670*/  MOV R5, UR5 ;  /* 0x0000000500057c02 */ /* 0x000fe20008000f00 */
[----:B------:R-:W-:Y:S01]  /*2680*/  ULDC.64 UR4, c[0x4][0x88] ;  /* 0x0100220000047ab9 */ /* 0x000fe20000000a00 */
[----:B------:R-:W-:Y:S01]  /*2690*/  IMAD.U32 R10, RZ, RZ, UR6 ;  /* 0x00000006ff0a7e24 */ /* 0x000fe2000f8e00ff */
[----:B------:R-:W-:Y:S01]  /*26a0*/  MOV R11, UR7 ;  /* 0x00000007000b7c02 */ /* 0x000fe20008000f00 */
[----:B------:R-:W-:Y:S02]  /*26b0*/  IMAD.U32 R6, RZ, RZ, UR4 ;  /* 0x00000004ff067e24 */ /* 0x000fe4000f8e00ff */
[----:B------:R-:W-:-:S02]  /*26c0*/  IMAD.U32 R7, RZ, RZ, UR5 ;  /* 0x00000005ff077e24 */ /* 0x000fc4000f8e00ff */
[----:B------:R-:W-:Y:S02]  /*26d0*/  IMAD.MOV.U32 R8, RZ, RZ, 0x70 ;  /* 0x00000070ff087424 */ /* 0x000fe400078e00ff */
[----:B------:R-:W-:Y:S02]  /*26e0*/  IMAD.MOV.U32 R12, RZ, RZ, 0x1 ;  /* 0x00000001ff0c7424 */ /* 0x000fe400078e00ff */
[----:B-1----:R-:W-:-:S07]  /*26f0*/  IMAD.MOV.U32 R13, RZ, RZ, RZ ;  /* 0x000000ffff0d7224 */ /* 0x002fce00078e00ff */
[----:B------:R-:W-:-:S07]  /*2700*/  LEPC R20, `(.L_x_37) ;  /* 0x000000001014794e */ /* 0x000fce0000000000 */
[----:B--2---:R-:W-:Y:S05]  /*2710*/  CALL.ABS.NOINC R14 ;  /* 0x000000000e007343 */ /* 0x004fea0003c00000 */
.L_x_37:
[----:B--2---:R-:W2:Y:S01]  /*2720*/  LDC R4, c[0x0][0x288] ;  /* 0x0000a200ff047b82 */ /* 0x004ea20000000800 */
[----:B------:R-:W-:Y:S01]  /*2730*/  ULDC.64 UR4, c[0x0][0x590] ;  /* 0x0001640000047ab9 */ /* 0x000fe20000000a00 */
[----:B------:R-:W-:Y:S01]  /*2740*/  SHF.R.U32.HI R0, RZ, 0x2, R18 ;  /* 0x00000002ff007819 */ /* 0x000fe20000011612 */
[----:B------:R-:W-:Y:S01]  /*2750*/  IMAD.U32 R14, RZ, RZ, UR5 ;  /* 0x00000005ff0e7e24 */ /* 0x000fe2000f8e00ff */
[----:B------:R-:W-:Y:S01]  /*2760*/  MOV R20, UR4 ;  /* 0x0000000400147c02 */ /* 0x000fe20008000f00 */
[----:B------:R-:W-:Y:S01]  /*2770*/  ULDC UR4, c[0x0][0x284] ;  /* 0x0000a10000047ab9 */ /* 0x000fe20000000800 */
[----:B------:R-:W-:Y:S02]  /*2780*/  LOP3.LUT R6, R18, 0xe0, RZ, 0xc0, !PT ;  /* 0x000000e012067812 */ /* 0x000fe400078ec0ff */
[----:B------:R-:W-:Y:S02]  /*2790*/  ISETP.NE.U32.AND P0, PT, R20, RZ, PT ;  /* 0x000000ff1400720c */ /* 0x000fe40003f05070 */
[----:B------:R-:W-:-:S02]  /*27a0*/  LOP3.LUT R3, R18, 0x3, RZ, 0xc0, !PT ;  /* 0x0000000312037812 */ /* 0x000fc400078ec0ff */
[----:B------:R-:W-:Y:S02]  /*27b0*/  ISETP.NE.AND.EX P0, PT, R14, RZ, PT, P0 ;  /* 0x000000ff0e00720c */ /* 0x000fe40003f05300 */
[----:B------:R-:W-:Y:S02]  /*27c0*/  LOP3.LUT R7, R0, 0x7, RZ, 0xc0, !PT ;  /* 0x0000000700077812 */ /* 0x000fe400078ec0ff */
[----:B------:R-:W-:Y:S01]  /*27d0*/  SHF.R.U32.HI R0, RZ, 0x1, R6 ;  /* 0x00000001ff007819 */ /* 0x000fe20000011606 */
[----:B--2---:R-:W-:-:S03]  /*27e0*/  IMAD R4, R3, -0x2, R4 ;  /* 0xfffffffe03047824 */ /* 0x004fc600078e0204 */
[----:B------:R-:W-:Y:S01]  /*27f0*/  IADD3 R3, -R0, UR4, -R7 ;  /* 0x0000000400037c10 */ /* 0x000fe2000fffe907 */
[----:B------:R-:W-:-:S04]  /*2800*/  IMAD R155, R155, -0x80, R4 ;  /* 0xffffff809b9b7824 */ /* 0x000fc800078e0204 */
[----:B------:R-:W-:Y:S01]  /*2810*/  IMAD R156, R156, -0x100, R3 ;  /* 0xffffff009c9c7824 */ /* 0x000fe200078e0203 */
[----:B------:R-:W-:Y:S06]  /*2820*/  @!P0 BRA `(.L_x_39) ;  /* 0x0000000000548947 */ /* 0x000fec0003800000 */
[----:B------:R-:W-:Y:S02]  /*2830*/  ULDC.64 UR4, c[0x0][0x588] ;  /* 0x0001620000047ab9 */ /* 0x000fe40000000a00 */
[----:B------:R-:W-:-:S04]  /*2840*/  ISETP.NE.U32.AND P1, PT, RZ, UR4, PT ;  /* 0x00000004ff007c0c */ /* 0x000fc8000bf25070 */
[----:B------:R-:W-:-:S13]  /*2850*/  ISETP.NE.AND.EX P1, PT, RZ, UR5, PT, P1 ;  /* 0x00000005ff007c0c */ /* 0x000fda000bf25310 */
[----:B------:R-:W-:Y:S05]  /*2860*/  @!P1 BRA `(.L_x_40) ;  /* 0x0000000000289947 */ /* 0x000fea0003800000 */
[----:B------:R-:W2:Y:S01]  /*2870*/  LDC.64 R4, c[0x0][0x588] ;  /* 0x00016200ff047b82 */ /* 0x000ea20000000a00 */
[----:B------:R-:W-:-:S04]  /*2880*/  IMAD R3, R20, UR47, RZ ;  /* 0x0000002f14037c24 */ /* 0x000fc8000f8e02ff */
[----:B--2---:R-:W-:-:S05]  /*2890*/  IMAD.WIDE R4, R3, 0x4, R4 ;  /* 0x0000000403047825 */ /* 0x004fca00078e0204 */
[----:B------:R-:W2:Y:S01]  /*28a0*/  LDG.E R157, desc[UR52][R4.64] ;  /* 0x00000034049d7981 */ /* 0x000ea2000c1e1900 */
[----:B------:R-:W-:Y:S01]  /*28b0*/  IMAD.MOV.U32 R154, RZ, RZ, 0x1 ;  /* 0x00000001ff9a7424 */ /* 0x000fe200078e00ff */
[----:B------:R-:W-:Y:S01]  /*28c0*/  MOV R161, 0x1 ;  /* 0x0000000100a17802 */ /* 0x000fe20000000f00 */
[----:B------:R-:W-:Y:S02]  /*28d0*/  IMAD.MOV.U32 R159, RZ, RZ, 0x1 ;  /* 0x00000001ff9f7424 */ /* 0x000fe400078e00ff */
[--C-:B--2---:R-:W-:Y:S02]  /*28e0*/  IMAD.MOV.U32 R160, RZ, RZ, R157.reuse ;  /* 0x000000ffffa07224 */ /* 0x104fe400078e009d */
[----:B------:R-:W-:Y:S01]  /*28f0*/  IMAD.MOV.U32 R163, RZ, RZ, R157 ;  /* 0x000000ffffa37224 */ /* 0x000fe200078e009d */
[----:B------:R-:W-:Y:S06]  /*2900*/  BRA `(.L_x_39) ;  /* 0x00000000001c7947 */ /* 0x000fec0003800000 */
.L_x_40:
[----:B------:R-:W-:Y:S01]  /*2910*/  ULDC UR4, c[0x0][0x580] ;  /* 0x0001600000047ab9 */ /* 0x000fe20000000800 */
[----:B------:R-:W-:Y:S01]  /*2920*/  IMAD.MOV.U32 R154, RZ, RZ, 0x1 ;  /* 0x00000001ff9a7424 */ /* 0x000fe200078e00ff */
[----:B------:R-:W-:Y:S01]  /*2930*/  MOV R159, 0x1 ;  /* 0x00000001009f7802 */ /* 0x000fe20000000f00 */
[----:B------:R-:W-:Y:S01]  /*2940*/  IMAD.MOV.U32 R161, RZ, RZ, 0x1 ;  /* 0x00000001ffa17424 */ /* 0x000fe200078e00ff */
[----:B------:R-:W-:Y:S01]  /*2950*/  MOV R163, UR4 ;  /* 0x0000000400a37c02 */ /* 0x000fe20008000f00 */
[----:B------:R-:W-:Y:S02]  /*2960*/  IMAD.U32 R157, RZ, RZ, UR4 ;  /* 0x00000004ff9d7e24 */ /* 0x000fe4000f8e00ff */
[----:B------:R-:W-:-:S07]  /*2970*/  IMAD.U32 R160, RZ, RZ, UR4 ;  /* 0x00000004ffa07e24 */ /* 0x000fce000f8e00ff */
.L_x_39:
[----:B------:R-:W2:Y:S02]  /*2980*/  LDC.64 R8, c[0x0][0x5b0] ;  /* 0x00016c00ff087b82 */ /* 0x000ea40000000a00 */
[----:B--2---:R-:W-:-:S04]  /*2990*/  ISETP.NE.U32.AND P1, PT, R8, RZ, PT ;  /* 0x000000ff0800720c */ /* 0x004fc80003f25070 */
[----:B------:R-:W-:-:S13]  /*29a0*/  ISETP.NE.AND.EX P1, PT, R9, RZ, PT, P1 ;  /* 0x000000ff0900720c */ /* 0x000fda0003f25310 */
[----:B------:R-:W-:Y:S05]  /*29b0*/  @!P1 BRA `(.L_x_41) ;  /* 0x00000000002c9947 */ /* 0x000fea0003800000 */
[----:B------:R-:W-:Y:S02]  /*29c0*/  ULDC.64 UR4, c[0x0][0x5a8] ;  /* 0x00016a0000047ab9 */ /* 0x000fe40000000a00 */
[----:B------:R-:W-:-:S04]  /*29d0*/  ISETP.NE.U32.AND P1, PT, RZ, UR4, PT ;  /* 0x00000004ff007c0c */ /* 0x000fc8000bf25070 */
[----:B------:R-:W-:-:S13]  /*29e0*/  ISETP.NE.AND.EX P1, PT, RZ, UR5, PT, P1 ;  /* 0x00000005ff007c0c */ /* 0x000fda000bf25310 */
[----:B------:R-:W-:Y:S05]  /*29f0*/  @!P1 BRA `(.L_x_42) ;  /* 0x0000000000149947 */ /* 0x000fea0003800000 */
[----:B------:R-:W2:Y:S01]  /*2a00*/  LDC.64 R4, c[0x0][0x5a8] ;  /* 0x00016a00ff047b82 */ /* 0x000ea20000000a00 */
[----:B------:R-:W-:-:S04]  /*2a10*/  IMAD R3, R8, UR47, RZ ;  /* 0x0000002f08037c24 */ /* 0x000fc8000f8e02ff */
[----:B--2---:R-:W-:-:S05]  /*2a20*/  IMAD.WIDE R4, R3, 0x4, R4 ;  /* 0x0000000403047825 */ /* 0x004fca00078e0204 */
[----:B------:R2:W5:Y:S01]  /*2a30*/  LDG.E R158, desc[UR52][R4.64] ;  /* 0x00000034049e7981 */ /* 0x000562000c1e1900 */
[----:B------:R-:W-:Y:S05]  /*2a40*/  BRA `(.L_x_41) ;  /* 0x0000000000087947 */ /* 0x000fea0003800000 */
.L_x_42:
[----:B------:R-:W-:Y:S02]  /*2a50*/  ULDC UR4, c[0x0][0x5a0] ;  /* 0x0001680000047ab9 */ /* 0x000fe40000000800 */
[----:B------:R-:W-:-:S07]  /*2a60*/  IMAD.U32 R158, RZ, RZ, UR4 ;  /* 0x00000004ff9e7e24 */ /* 0x000fce000f8e00ff */
.L_x_41:
[----:B------:R-:W3:Y:S01]  /*2a70*/  LDC.64 R10, c[0x0][0x5c0] ;  /* 0x00017000ff0a7b82 */ /* 0x000ee20000000a00 */
[----:B------:R-:W-:Y:S01]  /*2a80*/  ULDC.64 UR4, c[0x0][0x588] ;  /* 0x0001620000047ab9 */ /* 0x000fe20000000a00 */
[----:B------:R-:W-:Y:S01]  /*2a90*/  ISETP.EQ.U32.AND P3, PT, R20, RZ, PT ;  /* 0x000000ff1400720c */ /* 0x000fe20003f62070 */
[----:B--2---:R-:W-:Y:S01]  /*2aa0*/  IMAD.MOV.U32 R4, RZ, RZ, 0x1 ;  /* 0x00000001ff047424 */ /* 0x004fe200078e00ff */
[----:B------:R-:W-:Y:S01]  /*2ab0*/  ISETP.NE.U32.AND P1, PT, RZ, UR4, PT ;  /* 0x00000004ff007c0c */ /* 0x000fe2000bf25070 */
[----:B------:R-:W-:Y:S01]  /*2ac0*/  IMAD.MOV.U32 R3, RZ, RZ, 0x1 ;  /* 0x00000001ff037424 */ /* 0x000fe200078e00ff */
[----:B------:R-:W-:Y:S02]  /*2ad0*/  LOP3.LUT P4, RZ, R161, 0xff, RZ, 0xc0, !PT ;  /* 0x000000ffa1ff7812 */ /* 0x000fe4000788c0ff */
[----:B------:R-:W2:Y:S01]  /*2ae0*/  LDC R23, c[0x0][0x5c8] ;  /* 0x00017200ff177b82 */ /* 0x000ea20000000800 */
[----:B------:R-:W-:Y:S02]  /*2af0*/  ISETP.NE.AND.EX P1, PT, RZ, UR5, PT, P1 ;  /* 0x00000005ff007c0c */ /* 0x000fe4000bf25310 */
[----:B------:R-:W-:-:S02]  /*2b00*/  FSEL R0, R163, R160, !P4 ;  /* 0x000000a0a3007208 */ /* 0x000fc40006000000 */
[----:B------:R-:W-:Y:S02]  /*2b10*/  ISETP.EQ.OR.EX P3, PT, R14, RZ, !P1, P3 ;  /* 0x000000ff0e00720c */ /* 0x000fe40004f62730 */
[----:B------:R-:W-:Y:S02]  /*2b20*/  PLOP3.LUT P1, PT, P1, PT, PT, 0x8, 0x0 ;  /* 0x000000000000781c */ /* 0x000fe40000f2e170 */
[C---:B------:R-:W-:Y:S02]  /*2b30*/  FSEL R160, R157.reuse, R160, !P0 ;  /* 0x000000a09da07208 */ /* 0x040fe40004000000 */
[----:B------:R-:W-:Y:S02]  /*2b40*/  FSEL R0, R157, R0, !P0 ;  /* 0x000000009d007208 */ /* 0x000fe40004000000 */
[----:B---3--:R-:W-:-:S04]  /*2b50*/  ISETP.NE.U32.AND P2, PT, R10, RZ, PT ;  /* 0x000000ff0a00720c */ /* 0x008fc80003f45070 */
[----:B------:R-:W-:-:S04]  /*2b60*/  ISETP.NE.AND.EX P2, PT, R11, RZ, PT, P2 ;  /* 0x000000ff0b00720c */ /* 0x000fc80003f45320 */
[----:B--2---:R-:W-:Y:S01]  /*2b70*/  FSEL R23, R23, RZ, !P2 ;  /* 0x000000ff17177208 */ /* 0x004fe20005000000 */
[----:B------:R-:W-:Y:S08]  /*2b80*/  @!P3 BRA `(.L_x_43) ;  /* 0x000000000040b947 */ /* 0x000ff00003800000 */
[----:B------:R-:W-:Y:S04]  /*2b90*/  BSSY B0, `(.L_x_44) ;  /* 0x000000e000007945 */ /* 0x000fe80003800000 */
[----:B------:R-:W-:Y:S05]  /*2ba0*/  @!P0 BRA `(.L_x_45) ;  /* 0x0000000000248947 */ /* 0x000fea0003800000 */
[----:B------:R-:W-:Y:S02]  /*2bb0*/  LOP3.LUT P4, RZ, R159, 0xff, RZ, 0xc0, !PT ;  /* 0x000000ff9fff7812 */ /* 0x000fe4000788c0ff */
[----:B------:R-:W-:Y:S02]  /*2bc0*/  PLOP3.LUT P3, PT, P1, PT, PT, 0x80, 0x0 ;  /* 0x000000000000781c */ /* 0x000fe40000f6f070 */
[----:B------:R-:W-:-:S09]  /*2bd0*/  PRMT R161, RZ, 0x7610, R161 ;  /* 0x00007610ffa17816 */ /* 0x000fd200000000a1 */
[----:B------:R-:W-:Y:S05]  /*2be0*/  @!P4 BRA `(.L_x_46) ;  /* 0x000000000020c947 */ /* 0x000fea0003800000 */
[----:B------:R-:W-:Y:S01]  /*2bf0*/  FSETP.EQ.AND P3, PT, R157, RZ, PT ;  /* 0x000000ff9d00720b */ /* 0x000fe20003f62000 */
[----:B------:R-:W-:Y:S01]  /*2c00*/  IMAD.MOV.U32 R0, RZ, RZ, R157 ;  /* 0x000000ffff007224 */ /* 0x000fe200078e009d */
[----:B------:R-:W-:Y:S02]  /*2c10*/  MOV R160, R157 ;  /* 0x0000009d00a07202 */ /* 0x000fe40000000f00 */
[----:B------:R-:W-:Y:S01]  /*2c20*/  PRMT R161, R159, 0x7610, R161 ;  /* 0x000076109fa17816 */ /* 0x000fe200000000a1 */
[----:B------:R-:W-:Y:S08]  /*2c30*/  BRA `(.L_x_46) ;  /* 0x00000000000c7947 */ /* 0x000ff00003800000 */
.L_x_45:
[----:B------:R-:W-:Y:S01]  /*2c40*/  FSETP.EQ.AND P3, PT, R157, RZ, PT ;  /* 0x000000ff9d00720b */ /* 0x000fe20003f62000 */
[--C-:B------:R-:W-:Y:S02]  /*2c50*/  IMAD.MOV.U32 R160, RZ, RZ, R157.reuse ;  /* 0x000000ffffa07224 */ /* 0x100fe400078e009d */
[----:B------:R-:W-:-:S10]  /*2c60*/  IMAD.MOV.U32 R0, RZ, RZ, R157 ;  /* 0x000000ffff007224 */ /* 0x000fd400078e009d */
.L_x_46:
[----:B-1----:R-:W-:Y:S05]  /*2c70*/  BSYNC B0 ;  /* 0x0000000000007941 */ /* 0x002fea0003800000 */
.L_x_44:
[----:B------:R-:W-:-:S07]  /*2c80*/  SEL R4, RZ, 0x1, P3 ;  /* 0x00000001ff047807 */ /* 0x000fce0001800000 */
.L_x_43:
[----:B------:R-:W-:Y:S04]  /*2c90*/  BSSY B0, `(.L_x_47) ;  /* 0x000000f000007945 */ /* 0x000fe80003800000 */
[----:B------:R-:W-:Y:S05]  /*2ca0*/  @!P0 BRA `(.L_x_48) ;  /* 0x0000000000288947 */ /* 0x000fea0003800000 */
[----:B------:R-:W-:Y:S02]  /*2cb0*/  LOP3.LUT P0, RZ, R154, 0xff, RZ, 0xc0, !PT ;  /* 0x000000ff9aff7812 */ /* 0x000fe4000780c0ff */
[----:B------:R-:W-:Y:S02]  /*2cc0*/  PRMT R159, RZ, 0x7610, R159 ;  /* 0x00007610ff9f7816 */ /* 0x000fe4000000009f */
[----:B------:R-:W-:-:S09]  /*2cd0*/  PRMT R161, RZ, 0x7610, R161 ;  /* 0x00007610ffa17816 */ /* 0x000fd200000000a1 */
[----:B------:R-:W-:Y:S05]  /*2ce0*/  @!P0 BRA `(.L_x_49) ;  /* 0x0000000000248947 */ /* 0x000fea0003800000 */
[----:B------:R-:W-:Y:S01]  /*2cf0*/  FSETP.EQ.AND P1, PT, R157, RZ, PT ;  /* 0x000000ff9d00720b */ /* 0x000fe20003f22000 */
[----:B------:R-:W-:Y:S01]  /*2d00*/  IMAD.MOV.U32 R0, RZ, RZ, R157 ;  /* 0x000000ffff007224 */ /* 0x000fe200078e009d */
[C---:B------:R-:W-:Y:S02]  /*2d10*/  PRMT R159, R154.reuse, 0x7610, R159 ;  /* 0x000076109a9f7816 */ /* 0x040fe4000000009f */
[----:B------:R-:W-:Y:S02]  /*2d20*/  MOV R160, R157 ;  /* 0x0000009d00a07202 */ /* 0x000fe40000000f00 */
[----:B------:R-:W-:Y:S01]  /*2d30*/  PRMT R161, R154, 0x7610, R161 ;  /* 0x000076109aa17816 */ /* 0x000fe200000000a1 */
[----:B------:R-:W-:Y:S06]  /*2d40*/  BRA `(.L_x_49) ;  /* 0x00000000000c7947 */ /* 0x000fec0003800000 */
.L_x_48:
[----:B------:R-:W-:Y:S01]  /*2d50*/  FSETP.EQ.AND P1, PT, R157, RZ, PT ;  /* 0x000000ff9d00720b */ /* 0x000fe20003f22000 */
[--C-:B------:R-:W-:Y:S02]  /*2d60*/  IMAD.MOV.U32 R160, RZ, RZ, R157.reuse ;  /* 0x000000ffffa07224 */ /* 0x100fe400078e009d */
[----:B------:R-:W-:-:S10]  /*2d70*/  IMAD.MOV.U32 R0, RZ, RZ, R157 ;  /* 0x000000ffff007224 */ /* 0x000fd400078e009d */
.L_x_49:
[----:B-1----:R-:W-:Y:S05]  /*2d80*/  BSYNC B0 ;  /* 0x0000000000007941 */ /* 0x002fea0003800000 */
.L_x_47:
[----:B------:R-:W-:Y:S01]  /*2d90*/  PRMT R9, R4, 0x9910, RZ ;  /* 0x0000991004097816 */ /* 0x000fe200000000ff */
[--C-:B------:R-:W-:Y:S01]  /*2da0*/  IMAD.MOV.U32 R15, RZ, RZ, R23.reuse ;  /* 0x000000ffff0f7224 */ /* 0x100fe200078e0017 */
[----:B------:R-:W-:Y:S01]  /*2db0*/  MOV R21, R23 ;  /* 0x0000001700157202 */ /* 0x000fe20000000f00 */
[----:B------:R-:W-:Y:S02]  /*2dc0*/  IMAD.MOV.U32 R12, RZ, RZ, RZ ;  /* 0x000000ffff0c7224 */ /* 0x000fe400078e00ff */
[----:B------:R-:W-:Y:S01]  /*2dd0*/  IMAD.MOV.U32 R13, RZ, RZ, R23 ;  /* 0x000000ffff0d7224 */ /* 0x000fe200078e0017 */
[----:B------:R-:W-:Y:S06]  /*2de0*/  @!P2 BRA `(.L_x_50) ;  /* 0x000000000080a947 */ /* 0x000fec0003800000 */
[----:B------:R-:W1:Y:S01]  /*2df0*/  LDC.64 R166, c[0x0][0x5d0] ;  /* 0x00017400ffa67b82 */ /* 0x000e620000000a00 */
[----:B------:R-:W-:Y:S01]  /*2e00*/  SHF.R.U32.HI R6, RZ, 0x5, R6 ;  /* 0x00000005ff067819 */ /* 0x000fe20000011606 */
[----:B------:R-:W-:Y:S01]  /*2e10*/  USHF.R.S32.HI UR4, URZ, 0x1f, UR47 ;  /* 0x0000001f3f047899 */ /* 0x000fe2000801142f */
[----:B------:R-:W-:Y:S02]  /*2e20*/  ISETP.GE.AND P0, PT, R155, 0x1, PT ;  /* 0x000000019b00780c */ /* 0x000fe40003f06270 */
[----:B------:R-:W-:Y:S02]  /*2e30*/  SHF.L.U32 R4, R6, 0x4, RZ ;  /* 0x0000000406047819 */ /* 0x000fe400000006ff */
[----:B------:R-:W-:Y:S02]  /*2e40*/  ISETP.LT.OR P4, PT, R156, 0x1, !P0 ;  /* 0x000000019c00780c */ /* 0x000fe40004781670 */
[----:B------:R-:W-:Y:S02]  /*2e50*/  LOP3.LUT R4, R4, 0xfffffff0, R7, 0xe2, !PT ;  /* 0xfffffff004047812 */ /* 0x000fe400078ee207 */
[----:B------:R-:W-:-:S02]  /*2e60*/  ISETP.LT.OR P3, PT, R156, 0x81, !P0 ;  /* 0x000000819c00780c */ /* 0x000fc40004761670 */
[----:B------:R-:W-:Y:S01]  /*2e70*/  ISETP.LT.OR P2, PT, R156, 0x9, !P0 ;  /* 0x000000099c00780c */ /* 0x000fe20004741670 */
[----:B------:R-:W-:Y:S01]  /*2e80*/  VIADD R4, R4, UR46 ;  /* 0x0000002e04047c36 */ /* 0x000fe20008000000 */
[----:B------:R-:W-:-:S04]  /*2e90*/  ISETP.LT.OR P0, PT, R156, 0x89, !P0 ;  /* 0x000000899c00780c */ /* 0x000fc80004701670 */
[--C-:B------:R-:W-:Y:S01]  /*2ea0*/  SHF.R.S32.HI R5, RZ, 0x1f, R4.reuse ;  /* 0x0000001fff057819 */ /* 0x100fe20000011404 */
[C---:B-1----:R-:W-:Y:S02]  /*2eb0*/  IMAD R6, R166.reuse, UR4, RZ ;  /* 0x00000004a6067c24 */ /* 0x042fe4000f8e02ff */
[----:B------:R-:W-:-:S04]  /*2ec0*/  IMAD.WIDE.U32 R4, R166, UR47, R4 ;  /* 0x0000002fa6047c25 */ /* 0x000fc8000f8e0004 */
[----:B------:R-:W-:Y:S01]  /*2ed0*/  IMAD R7, R167, UR47, R6 ;  /* 0x0000002fa7077c24 */ /* 0x000fe2000f8e0206 */
[----:B------:R-:W-:-:S03]  /*2ee0*/  LEA R6, P5, R4, R10, 0x1 ;  /* 0x0000000a04067211 */ /* 0x000fc600078a08ff */
[----:B------:R-:W-:-:S05]  /*2ef0*/  IMAD.IADD R5, R5, 0x1, R7 ;  /* 0x0000000105057824 */ /* 0x000fca00078e0207 */
[----:B------:R-:W-:-:S05]  /*2f00*/  LEA.HI.X R7, R4, R11, R5, 0x1, P5 ;  /* 0x0000000b04077211 */ /* 0x000fca00028f0c05 */
[----:B------:R-:W2:Y:S04]  /*2f10*/  @!P4 LDG.E.U16 R10, desc[UR52][R6.64] ;  /* 0x00000034060ac981 */ /* 0x000ea8000c1e1500 */
[----:B------:R-:W3:Y:S04]  /*2f20*/  @!P3 LDG.E.U16 R5, desc[UR52][R6.64+0x100] ;  /* 0x000100340605b981 */ /* 0x000ee8000c1e1500 */
[----:B------:R-:W4:Y:S04]  /*2f30*/  @!P2 LDG.E.U16 R4, desc[UR52][R6.64+0x10] ;  /* 0x000010340604a981 */ /* 0x000f28000c1e1500 */
[----:B------:R-:W4:Y:S01]  /*2f40*/  @!P0 LDG.E.U16 R8, desc[UR52][R6.64+0x110] ;  /* 0x0001103406088981 */ /* 0x000f22000c1e1500 */
[----:B------:R-:W-:Y:S01]  /*2f50*/  IMAD.MOV.U32 R15, RZ, RZ, RZ ;  /* 0x000000ffff0f7224 */ /* 0x000fe200078e00ff */
[----:B------:R-:W-:-:S02]  /*2f60*/  MOV R23, RZ ;  /* 0x000000ff00177202 */ /* 0x000fc40000000f00 */
[----:B--2---:R-:W-:Y:S02]  /*2f70*/  @!P4 PRMT R15, R10, 0x5410, RZ ;  /* 0x000054100a0fc816 */ /* 0x004fe400000000ff */
[----:B---3--:R-:W-:Y:S02]  /*2f80*/  @!P3 PRMT R23, R5, 0x5410, RZ ;  /* 0x000054100517b816 */ /* 0x008fe400000000ff */
[----:B----4-:R-:W-:Y:S02]  /*2f90*/  @!P2 PRMT R15, R15, 0x5410, R4 ;  /* 0x000054100f0fa816 */ /* 0x010fe40000000004 */
[----:B------:R-:W-:-:S03]  /*2fa0*/  @!P0 PRMT R23, R23, 0x5410, R8 ;  /* 0x0000541017178816 */ /* 0x000fc60000000008 */
[C---:B------:R-:W-:Y:S01]  /*2fb0*/  IMAD.U32 R13, R15.reuse, 0x10000, RZ ;  /* 0x000100000f0d7824 */ /* 0x040fe200078e00ff */
[----:B------:R-:W-:Y:S01]  /*2fc0*/  LOP3.LUT R15, R15, 0xffff0000, RZ, 0xc0, !PT ;  /* 0xffff00000f0f7812 */ /* 0x000fe200078ec0ff */
[C---:B------:R-:W-:Y:S01]  /*2fd0*/  IMAD.U32 R21, R23.reuse, 0x10000, RZ ;  /* 0x0001000017157824 */ /* 0x040fe200078e00ff */
[----:B------:R-:W-:-:S07]  /*2fe0*/  LOP3.LUT R23, R23, 0xffff0000, RZ, 0xc0, !PT ;  /* 0xffff000017177812 */ /* 0x000fce00078ec0ff */
.L_x_50:
[----:B------:R-:W-:Y:S01]  /*2ff0*/  ISETP.NE.AND P0, PT, R9, RZ, PT ;  /* 0x000000ff0900720c */ /* 0x000fe20003f05270 */
[----:B------:R-:W-:Y:S01]  /*3000*/  BSSY B0, `(.L_x_51) ;  /* 0x0000023000007945 */ /* 0x000fe20003800000 */
[----:B------:R-:W-:Y:S02]  /*3010*/  CS2R R6, SRZ ;  /* 0x0000000000067805 */ /* 0x000fe4000001ff00 */
[----:B------:R-:W-:Y:S02]  /*3020*/  CS2R R4, SRZ ;  /* 0x0000000000047805 */ /* 0x000fe4000001ff00 */
[----:B------:R-:W-:Y:S02]  /*3030*/  CS2R R10, SRZ ;  /* 0x00000000000a7805 */ /* 0x000fe4000001ff00 */
[----:B------:R-:W-:-:S05]  /*3040*/  CS2R R8, SRZ ;  /* 0x0000000000087805 */ /* 0x000fca000001ff00 */
[----:B------:R-:W-:Y:S05]  /*3050*/  @!P0 BRA `(.L_x_52) ;  /* 0x0000000000748947 */ /* 0x000fea0003800000 */
[----:B------:R-:W-:-:S13]  /*3060*/  ISETP.NE.AND P2, PT, R165, 0x3, PT ;  /* 0x00000003a500780c */ /* 0x000fda0003f45270 */
[----:B------:R-:W-:Y:S05]  /*3070*/  @!P2 BRA `(.L_x_53) ;  /* 0x000000000004a947 */ /* 0x000fea0003800000 */
[----:B------:R-:W-:Y:S01]  /*3080*/  BPT.TRAP 0x1 ;  /* 0x000000040000795c */ /* 0x000fe20000300000 */
.L_x_53:
[----:B------:R-:W-:Y:S01]  /*3090*/  SHF.L.U32 R4, RZ, 0x1f, RZ ;  /* 0x0000001fff047819 */ /* 0x000fe200000006ff */
[----:B------:R-:W-:Y:S01]  /*30a0*/  IMAD.MOV.U32 R12, RZ, RZ, 0x1 ;  /* 0x00000001ff0c7424 */ /* 0x000fe200078e00ff */
[----:B------:R-:W-:Y:S02]  /*30b0*/  MOV R7, RZ ;  /* 0x000000ff00077202 */ /* 0x000fe40000000f00 */
[----:B------:R-:W1:Y:S02]  /*30c0*/  SYNCS.PHASECHK.TRANS64.TRYWAIT P2, [UR51+0x40], R4 ;  /* 0x00004004ff0075a7 */ /* 0x000e640008040173 */
[----:B-1----:R-:W-:Y:S05]  /*30d0*/  @!P2 BRA `(.L_x_54) ;  /* 0x000000780078a947 */ /* 0x002fea0003800000 */
.L_x_237:
[----:B------:R-:W-:Y:S01]  /*30e0*/  IMAD.MOV.U32 R6, RZ, RZ, RZ ;  /* 0x000000ffff067224 */ /* 0x000fe200078e00ff */
[----:B-1----:R-:W-:Y:S02]  /*30f0*/  CS2R R4, SRZ ;  /* 0x0000000000047805 */ /* 0x002fe4000001ff00 */
[----:B------:R-:W-:Y:S02]  /*3100*/  CS2R R10, SRZ ;  /* 0x00000000000a7805 */ /* 0x000fe4000001ff00 */
[----:B------:R-:W-:Y:S01]  /*3110*/  CS2R R8, SRZ ;  /* 0x0000000000087805 */ /* 0x000fe2000001ff00 */
[----:B------:R-:W-:Y:S06]  /*3120*/  @P1 BRA `(.L_x_52) ;  /* 0x0000000000401947 */ /* 0x000fec0003800000 */
[C---:B------:R-:W-:Y:S01]  /*3130*/  IMAD.SHL.U32 R4, R18.reuse, 0x10, RZ ;  /* 0x0000001012047824 */ /* 0x040fe200078e00ff */
[----:B------:R-:W-:Y:S01]  /*3140*/  SHF.R.U32.HI R7, RZ, 0x1, R18 ;  /* 0x00000001ff077819 */ /* 0x000fe20000011612 */
[C---:B------:R-:W-:Y:S01]  /*3150*/  IMAD.SHL.U32 R5, R18.reuse, 0x20, RZ ;  /* 0x0000002012057824 */ /* 0x040fe200078e00ff */
[----:B------:R-:W-:Y:S01]  /*3160*/  SHF.L.U32 R9, R18, 0x2, RZ ;  /* 0x0000000212097819 */ /* 0x000fe200000006ff */
[----:B------:R-:W-:Y:S05]  /*3170*/  WARPSYNC.ALL ;  /* 0x0000000000007948 */ /* 0x000fea0003800000 */
[----:B------:R-:W-:Y:S02]  /*3180*/  LOP3.LUT R4, R4, 0xe00, RZ, 0xc0, !PT ;  /* 0x00000e0004047812 */ /* 0x000fe400078ec0ff */
[----:B------:R-:W-:-:S02]  /*3190*/  LOP3.LUT R6, R5, 0xc0, RZ, 0xc0, !PT ;  /* 0x000000c005067812 */ /* 0x000fc400078ec0ff */
[----:B------:R-:W-:Y:S02]  /*31a0*/  LOP3.LUT R4, R4, 0x20, R5, 0xf8, !PT ;  /* 0x0000002004047812 */ /* 0x000fe400078ef805 */
[----:B------:R-:W-:Y:S02]  /*31b0*/  LOP3.LUT R6, R6, 0x8, R7, 0xf8, !PT ;  /* 0x0000000806067812 */ /* 0x000fe400078ef807 */
[----:B------:R-:W-:Y:S02]  /*31c0*/  LOP3.LUT R4, R4, 0x100, R5, 0xf8, !PT ;  /* 0x0000010004047812 */ /* 0x000fe400078ef805 */
[----:B------:R-:W-:-:S04]  /*31d0*/  LOP3.LUT R9, R6, 0x18, R9, 0x78, !PT ;  /* 0x0000001806097812 */ /* 0x000fc800078e7809 */
[----:B------:R-:W-:-:S04]  /*31e0*/  LOP3.LUT R4, R4, R9, RZ, 0xfc, !PT ;  /* 0x0000000904047212 */ /* 0x000fc800078efcff */
[----:B------:R-:W-:-:S05]  /*31f0*/  LEA R9, R4, UR51, 0x1 ;  /* 0x0000003304097c11 */ /* 0x000fca000f8e08ff */
[----:B------:R-:W-:Y:S02]  /*3200*/  IMAD R4, R162, 0x2, R9 ;  /* 0x00000002a2047824 */ /* 0x000fe400078e0209 */
[----:B------:R-:W1:Y:S04]  /*3210*/  LDSM.16.M88.4 R8, [R9+0x200] ;  /* 0x000200000908783b */ /* 0x000e680000000200 */
[----:B------:R-:W2:Y:S02]  /*3220*/  LDSM.16.M88.4 R4, [R4+0x200] ;  /* 0x000200000404783b */ /* 0x000ea40000000200 */
.L_x_52:
[----:B------:R-:W-:Y:S05]  /*3230*/  BSYNC B0 ;  /* 0x0000000000007941 */ /* 0x000fea0003800000 */
.L_x_51:
[----:B------:R-:W-:Y:S01]  /*3240*/  IMAD.SHL.U32 R155, R18, 0x20, RZ ;  /* 0x00000020129b7824 */ /* 0x000fe200078e00ff */
[C---:B-1----:R-:W-:Y:S01]  /*3250*/  LOP3.LUT R166, R8.reuse, 0xffff0000, RZ, 0xc0, !PT ;  /* 0xffff000008a67812 */ /* 0x042fe200078ec0ff */
[----:B------:R-:W-:Y:S01]  /*3260*/  IMAD.U32 R156, R8, 0x10000, RZ ;  /* 0x00010000089c7824 */ /* 0x000fe200078e00ff */
[C---:B------:R-:W-:Y:S01]  /*3270*/  SHF.L.U32 R168, R9.reuse, 0x10, RZ ;  /* 0x0000001009a87819 */ /* 0x040fe200000006ff */
[----:B--2---:R-:W-:Y:S01]  /*3280*/  IMAD.U32 R178, R4, 0x10000, RZ ;  /* 0x0001000004b27824 */ /* 0x004fe200078e00ff */
[----:B------:R-:W-:Y:S01]  /*3290*/  LOP3.LUT R170, R9, 0xffff0000, RZ, 0xc0, !PT ;  /* 0xffff000009aa7812 */ /* 0x000fe200078ec0ff */
[----:B------:R-:W-:Y:S01]  /*32a0*/  IMAD.U32 R186, R6, 0x10000, RZ ;  /* 0x0001000006ba7824 */ /* 0x000fe200078e00ff */
[----:B------:R-:W-:Y:S01]  /*32b0*/  SHF.R.U32.HI R9, RZ, 0x1, R18 ;  /* 0x00000001ff097819 */ /* 0x000fe20000011612 */
[----:B------:R-:W-:Y:S01]  /*32c0*/  IMAD.U32 R172, R10, 0x10000, RZ ;  /* 0x000100000aac7824 */ /* 0x000fe200078e00ff */
[----:B------:R-:W-:Y:S01]  /*32d0*/  LOP3.LUT R8, R155, 0xc0, RZ, 0xc0, !PT ;  /* 0x000000c09b087812 */ /* 0x000fe200078ec0ff */
[----:B------:R-:W-:Y:S01]  /*32e0*/  IMAD.U32 R174, R11, 0x10000, RZ ;  /* 0x000100000bae7824 */ /* 0x000fe200078e00ff */
[----:B------:R-:W-:Y:S01]  /*32f0*/  LOP3.LUT R180, R4, 0xffff0000, RZ, 0xc0, !PT ;  /* 0xffff000004b47812 */ /* 0x000fe200078ec0ff */
[----:B------:R-:W-:Y:S01]  /*3300*/  IMAD.U32 R182, R5, 0x10000, RZ ;  /* 0x0001000005b67824 */ /* 0x000fe200078e00ff */
[----:B------:R-:W-:Y:S01]  /*3310*/  LOP3.LUT R9, R8, 0x8, R9, 0xf8, !PT ;  /* 0x0000000808097812 */ /* 0x000fe200078ef809 */
[----:B------:R-:W-:Y:S01]  /*3320*/  IMAD.U32 R190, R7, 0x10000, RZ ;  /* 0x0001000007be7824 */ /* 0x000fe200078e00ff */
[----:B------:R-:W-:Y:S01]  /*3330*/  SHF.L.U32 R8, R18, 0x4, RZ ;  /* 0x0000000412087819 */ /* 0x000fe200000006ff */
[----:B------:R-:W-:Y:S01]  /*3340*/  FMUL R156, R156, R163 ;  /* 0x000000a39c9c7220 */ /* 0x000fe20000400000 */
[----:B------:R-:W-:Y:S01]  /*3350*/  LOP3.LUT R4, R18, 0xff, RZ, 0xc0, !PT ;  /* 0x000000ff12047812 */ /* 0x000fe200078ec0ff */
[----:B-----5:R-:W-:Y:S01]  /*3360*/  FFMA R91, R158, R91, R15 ;  /* 0x0000005b9e5b7223 */ /* 0x020fe2000000000f */
[----:B------:R-:W-:Y:S01]  /*3370*/  LOP3.LUT R8, R8, 0xe00, RZ, 0xc0, !PT ;  /* 0x00000e0008087812 */ /* 0x000fe200078ec0ff */
[----:B------:R-:W-:Y:S05]  /*3380*/  WARPSYNC.ALL ;  /* 0x0000000000007948 */ /* 0x000fea0003800000 */
[----:B------:R-:W-:Y:S01]  /*3390*/  LOP3.LUT R188, R6, 0xffff0000, RZ, 0xc0, !PT ;  /* 0xffff000006bc7812 */ /* 0x000fe200078ec0ff */
[----:B------:R-:W-:Y:S01]  /*33a0*/  IMAD.SHL.U32 R6, R18, 0x4, RZ ;  /* 0x0000000412067824 */ /* 0x000fe200078e00ff */
[----:B------:R-:W-:Y:S01]  /*33b0*/  IADD3 R4, R4, 0x1f, RZ ;  /* 0x0000001f04047810 */ /* 0x000fe20007ffe0ff */
[----:B------:R-:W-:Y:S01]  /*33c0*/  BSSY B0, `(.L_x_55) ;  /* 0x0000052000007945 */ /* 0x000fe20003800000 */
[----:B------:R-:W-:-:S02]  /*33d0*/  LOP3.LUT R8, R8, 0x20, R155, 0xf8, !PT ;  /* 0x0000002008087812 */ /* 0x000fc400078ef89b */
[----:B------:R-:W-:Y:S02]  /*33e0*/  LOP3.LUT R10, R10, 0xffff0000, RZ, 0xc0, !PT ;  /* 0xffff00000a0a7812 */ /* 0x000fe400078ec0ff */
[----:B------:R-:W-:Y:S01]  /*33f0*/  LOP3.LUT R176, R11, 0xffff0000, RZ, 0xc0, !PT ;  /* 0xffff00000bb07812 */ /* 0x000fe200078ec0ff */
[C---:B------:R-:W-:Y:S01]  /*3400*/  FFMA R11, R158.reuse, R95, R15 ;  /* 0x0000005f9e0b7223 */ /* 0x040fe2000000000f */
[----:B------:R-:W-:Y:S01]  /*3410*/  LOP3.LUT R184, R5, 0xffff0000, RZ, 0xc0, !PT ;  /* 0xffff000005b87812 */ /* 0x000fe200078ec0ff */
[--C-:B------:R-:W-:Y:S01]  /*3420*/  FFMA R5, R158, R88, R13.reuse ;  /* 0x000000589e057223 */ /* 0x100fe2000000000d */
[----:B------:R-:W-:Y:S01]  /*3430*/  ISETP.GT.U32.AND P2, PT, R4, 0x3e, PT ;  /* 0x0000003e0400780c */ /* 0x000fe20003f44070 */
[----:B------:R-:W-:Y:S01]  /*3440*/  FFMA R4, R158, R89, R13 ;  /* 0x000000599e047223 */ /* 0x000fe2000000000d */
[----:B------:R-:W-:Y:S01]  /*3450*/  LOP3.LUT R167, R8, 0x100, R155, 0xf8, !PT ;  /* 0x0000010008a77812 */ /* 0x000fe200078ef89b */
[----:B------:R-:W-:Y:S01]  /*3460*/  FMUL R155, R166, R163 ;  /* 0x000000a3a69b7220 */ /* 0x000fe20000400000 */
[----:B------:R-:W-:Y:S01]  /*3470*/  LOP3.LUT R194, R9, 0x18, R6, 0x78, !PT ;  /* 0x0000001809c27812 */ /* 0x000fe200078e7806 */
[C-C-:B------:R-:W-:Y:S01]  /*3480*/  FFMA R9, R158.reuse, R94, R15.reuse ;  /* 0x0000005e9e097223 */ /* 0x140fe2000000000f */
[----:B------:R-:W-:Y:S01]  /*3490*/  LOP3.LUT R192, R7, 0xffff0000, RZ, 0xc0, !PT ;  /* 0xffff000007c07812 */ /* 0x000fe200078ec0ff */
[C---:B------:R-:W-:Y:S01]  /*34a0*/  FFMA R6, R158.reuse, R90, R15 ;  /* 0x0000005a9e067223 */ /* 0x040fe2000000000f */
[C-C-:B------:R-:W-:Y:S01]  /*34b0*/  FFMA R8, R158.reuse, R92, R13.reuse ;  /* 0x0000005c9e087223 */ /* 0x140fe2000000000d */
[----:B------:R-:W-:Y:S01]  /*34c0*/  FFMA R7, R158, R93, R13 ;  /* 0x0000005d9e077223 */ /* 0x000fe2000000000d */
[-C--:B------:R-:W-:Y:S01]  /*34d0*/  FMUL R95, R168, R163.reuse ;  /* 0x000000a3a85f7220 */ /* 0x080fe20000400000 */
[-C--:B------:R-:W-:Y:S01]  /*34e0*/  FMUL R94, R170, R163.reuse ;  /* 0x000000a3aa5e7220 */ /* 0x080fe20000400000 */
[-C--:B------:R-:W-:Y:S01]  /*34f0*/  FMUL R93, R172, R163.reuse ;  /* 0x000000a3ac5d7220 */ /* 0x080fe20000400000 */
[-C--:B------:R-:W-:Y:S01]  /*3500*/  FMUL R92, R10, R163.reuse ;  /* 0x000000a30a5c7220 */ /* 0x080fe20000400000 */
[-C--:B------:R-:W-:Y:S01]  /*3510*/  FMUL R90, R174, R163.reuse ;  /* 0x000000a3ae5a7220 */ /* 0x080fe20000400000 */
[----:B------:R-:W-:Y:S01]  /*3520*/  FMUL R88, R176, R163 ;  /* 0x000000a3b0587220 */ /* 0x000fe20000400000 */
[----:B------:R-:W-:Y:S01]  /*3530*/  FADD R5, R5, R156 ;  /* 0x0000009c05057221 */ /* 0x000fe20000000000 */
[----:B------:R-:W-:Y:S01]  /*3540*/  FADD R4, R4, R155 ;  /* 0x0000009b04047221 */ /* 0x000fe20000000000 */
[----:B------:R-:W-:Y:S01]  /*3550*/  FADD R6, R6, R95 ;  /* 0x0000005f06067221 */ /* 0x000fe20000000000 */
[----:B------:R-:W-:Y:S01]  /*3560*/  FADD R91, R91, R94 ;  /* 0x0000005e5b5b7221 */ /* 0x000fe20000000000 */
[----:B------:R-:W-:Y:S01]  /*3570*/  FADD R8, R8, R93 ;  /* 0x0000005d08087221 */ /* 0x000fe20000000000 */
[----:B------:R-:W-:Y:S01]  /*3580*/  FADD R7, R7, R92 ;  /* 0x0000005c07077221 */ /* 0x000fe20000000000 */
[----:B------:R-:W-:Y:S01]  /*3590*/  FADD R9, R9, R90 ;  /* 0x0000005a09097221 */ /* 0x000fe20000000000 */
[----:B------:R-:W-:Y:S01]  /*35a0*/  FADD R10, R11, R88 ;  /* 0x000000580b0a7221 */ /* 0x000fe20000000000 */
[----:B------:R-:W-:Y:S01]  /*35b0*/  F2FP.BF16.F32.PACK_AB R4, R4, R5 ;  /* 0x000000050404723e */ /* 0x000fe200000010ff */
[C---:B------:R-:W-:Y:S01]  /*35c0*/  FFMA R11, R158.reuse, R98, R15 ;  /* 0x000000629e0b7223 */ /* 0x040fe2000000000f */
[----:B------:R-:W-:Y:S01]  /*35d0*/  F2FP.BF16.F32.PACK_AB R5, R91, R6 ;  /* 0x000000065b05723e */ /* 0x000fe200000010ff */
[C-C-:B------:R-:W-:Y:S01]  /*35e0*/  FFMA R89, R158.reuse, R100, R13.reuse ;  /* 0x000000649e597223 */ /* 0x140fe2000000000d */
[----:B------:R-:W-:Y:S01]  /*35f0*/  F2FP.BF16.F32.PACK_AB R6, R7, R8 ;  /* 0x000000080706723e */ /* 0x000fe200000010ff */
[--C-:B------:R-:W-:Y:S01]  /*3600*/  FFMA R8, R158, R97, R13.reuse ;  /* 0x000000619e087223 */ /* 0x100fe2000000000d */
[----:B------:R-:W-:Y:S01]  /*3610*/  F2FP.BF16.F32.PACK_AB R7, R10, R9 ;  /* 0x000000090a07723e */ /* 0x000fe200000010ff */
[C---:B------:R-:W-:Y:S01]  /*3620*/  FFMA R9, R158.reuse, R96, R13 ;  /* 0x000000609e097223 */ /* 0x040fe2000000000d */
[----:B------:R-:W-:Y:S01]  /*3630*/  FFMA R10, R158, R99, R15 ;  /* 0x000000639e0a7223 */ /* 0x000fe2000000000f */
[-C--:B------:R-:W-:Y:S01]  /*3640*/  FMUL R96, R178, R163.reuse ;  /* 0x000000a3b2607220 */ /* 0x080fe20000400000 */
[----:B------:R-:W-:Y:S01]  /*3650*/  FMUL R97, R180, R163 ;  /* 0x000000a3b4617220 */ /* 0x000fe20000400000 */
[----:B------:R-:W-:Y:S01]  /*3660*/  FFMA R166, R158, R101, R13 ;  /* 0x000000659ea67223 */ /* 0x000fe2000000000d */
[-C--:B------:R-:W-:Y:S01]  /*3670*/  FMUL R98, R182, R163.reuse ;  /* 0x000000a3b6627220 */ /* 0x080fe20000400000 */
[----:B------:R-:W-:Y:S01]  /*3680*/  FMUL R99, R184, R163 ;  /* 0x000000a3b8637220 */ /* 0x000fe20000400000 */
[C-C-:B------:R-:W-:Y:S01]  /*3690*/  FFMA R91, R158.reuse, R102, R15.reuse ;  /* 0x000000669e5b7223 */ /* 0x140fe2000000000f */
[----:B------:R-:W-:Y:S01]  /*36a0*/  FFMA R168, R158, R103, R15 ;  /* 0x000000679ea87223 */ /* 0x000fe2000000000f */
[-C--:B------:R-:W-:Y:S01]  /*36b0*/  FMUL R100, R186, R163.reuse ;  /* 0x000000a3ba647220 */ /* 0x080fe20000400000 */
[-C--:B------:R-:W-:Y:S01]  /*36c0*/  FMUL R101, R188, R163.reuse ;  /* 0x000000a3bc657220 */ /* 0x080fe20000400000 */
[----:B------:R-:W-:Y:S01]  /*36d0*/  LOP3.LUT R194, R167, R194, RZ, 0xfc, !PT ;  /* 0x000000c2a7c27212 */ /* 0x000fe200078efcff */
        /* <DEDUP_REMOVED lines=10> */
[----:B------:R-:W-:-:S02]  /*3780*/  LEA R89, R194, UR51, 0x1 ;  /* 0x00000033c2597c11 */ /* 0x000fc4000f8e08ff */
[----:B------:R-:W-:Y:S02]  /*3790*/  F2FP.BF16.F32.PACK_AB R8, R8, R9 ;  /* 0x000000090808723e */ /* 0x000fe400000010ff */
[----:B------:R-:W-:Y:S01]  /*37a0*/  F2FP.BF16.F32.PACK_AB R9, R10, R11 ;  /* 0x0000000b0a09723e */ /* 0x000fe200000010ff */
[----:B------:R1:W-:Y:S01]  /*37b0*/  STSM.16.M88.4 [R89+0x200], R4 ;  /* 0x0002000459007844 */ /* 0x0003e20000000200 */
[----:B------:R-:W-:Y:S01]  /*37c0*/  F2FP.BF16.F32.PACK_AB R10, R166, R167 ;  /* 0x000000a7a60a723e */ /* 0x000fe200000010ff */
[----:B------:R-:W-:Y:S01]  /*37d0*/  IMAD R167, R162, 0x2, R89 ;  /* 0x00000002a2a77824 */ /* 0x000fe200078e0259 */
[----:B------:R-:W-:-:S05]  /*37e0*/  F2FP.BF16.F32.PACK_AB R11, R168, R91 ;  /* 0x0000005ba80b723e */ /* 0x000fca00000010ff */
[----:B------:R1:W-:Y:S01]  /*37f0*/  STSM.16.M88.4 [R167+0x200], R8 ;  /* 0x00020008a7007844 */ /* 0x0003e20000000200 */
[----:B------:R-:W-:Y:S01]  /*3800*/  @!PT LDS RZ, [RZ] ;  /* 0x00000000fffff984 */ /* 0x000fe20000000800 */
[----:B------:R-:W-:Y:S01]  /*3810*/  @!PT LDS RZ, [RZ] ;  /* 0x00000000fffff984 */ /* 0x000fe20000000800 */
[----:B------:R-:W-:Y:S01]  /*3820*/  @!PT LDS RZ, [RZ] ;  /* 0x00000000fffff984 */ /* 0x000fe20000000800 */
[----:B------:R-:W-:Y:S01]  /*3830*/  @!PT LDS RZ, [RZ] ;  /* 0x00000000fffff984 */ /* 0x000fe20000000800 */
[----:B------:R2:W-:Y:S06]  /*3840*/  MEMBAR.ALL.CTA ;  /* 0x0000000000007992 */ /* 0x0005ec0000008000 */
[----:B--2---:R-:W2:Y:S02]  /*3850*/  FENCE.VIEW.ASYNC.S ;  /* 0x00000000000073c6 */ /* 0x004ea40000000000 */
[----:B--2---:R-:W-:Y:S06]  /*3860*/  BAR.SYNC.DEFER_BLOCKING 0x1, 0x100 ;  /* 0x0044000000007b1d */ /* 0x004fec0000010000 */
[----:B------:R-:W-:Y:S05]  /*3870*/  @P2 BRA `(.L_x_56) ;  /* 0x0000000000182947 */ /* 0x000fea0003800000 */
[----:B------:R-:W-:Y:S02]  /*3880*/  UIADD3 UR4, UP0, UR54, 0x4f0, URZ ;  /* 0x000004f036047890 */ /* 0x000fe4000ff1e03f */
[----:B------:R-:W-:Y:S02]  /*3890*/  UIADD3 UR44, UR51, 0x200, URZ ;  /* 0x00000200332c7890 */ /* 0x000fe4000fffe03f */
[----:B------:R-:W-:-:S09]  /*38a0*/  UIADD3.X UR5, URZ, UR55, URZ, UP0, !UPT ;  /* 0x000000373f057290 */ /* 0x000fd200087fe43f */
[----:B------:R2:W-:Y:S01]  /*38b0*/  UTMASTG.3D [UR44], [UR4] ;  /* 0x0000002c040073b5 */ /* 0x0005e20008010000 */
[----:B------:R0:W-:Y:S01]  /*38c0*/  UTMACMDFLUSH ;  /* 0x00000000000079b7 */ /* 0x0001e20000000000 */
[----:B--2---:R-:W-:-:S04]  /*38d0*/  DEPBAR.LE SB0, 0x1 ;  /* 0x000080400000791a */ /* 0x004fc80000000000 */
.L_x_56:
[----:B------:R-:W-:Y:S05]  /*38e0*/  BSYNC B0 ;  /* 0x0000000000007941 */ /* 0x000fea0003800000 */
.L_x_55:
[----:B------:R-:W-:Y:S01]  /*38f0*/  BAR.SYNC.DEFER_BLOCKING 0x1, 0x100 ;  /* 0x0044000000007b1d */ /* 0x000fe20000010000 */
[----:B------:R-:W-:Y:S01]  /*3900*/  ISETP.NE.AND P3, PT, RZ, UR42, PT ;  /* 0x0000002aff007c0c */ /* 0x000fe2000bf65270 */
[----:B------:R-:W-:-:S05]  /*3910*/  VIADD R91, R89, 0x200 ;  /* 0x00000200595b7836 */ /* 0x000fca0000000000 */
[----:B------:R-:W-:-:S07]  /*3920*/  LEA R166, R162, R91, 0x1 ;  /* 0x0000005ba2a67211 */ /* 0x000fce00078e08ff */
[----:B------:R-:W-:Y:S05]  /*3930*/  @!P3 BRA `(.L_x_57) ;  /* 0x000000000034b947 */ /* 0x000fea0003800000 */
[----:B------:R-:W-:Y:S04]  /*3940*/  BSSY B0, `(.L_x_58) ;  /* 0x0000009000007945 */ /* 0x000fe80003800000 */
[----:B------:R-:W-:Y:S05]  /*3950*/  @!P0 BRA `(.L_x_59) ;  /* 0x00000000001c8947 */ /* 0x000fea0003800000 */
[----:B------:R-:W-:-:S13]  /*3960*/  ISETP.NE.AND P3, PT, R165, 0x3, PT ;  /* 0x00000003a500780c */ /* 0x000fda0003f65270 */
[----:B------:R-:W-:Y:S05]  /*3970*/  @!P3 BRA `(.L_x_60) ;  /* 0x000000000004b947 */ /* 0x000fea0003800000 */
[----:B------:R-:W-:Y:S01]  /*3980*/  BPT.TRAP 0x1 ;  /* 0x000000040000795c */ /* 0x000fe20000300000 */
.L_x_60:
[----:B------:R-:W-:-:S04]  /*3990*/  ULEA UR4, UR36, UR51, 0x3 ;  /* 0x0000003324047291 */ /* 0x000fc8000f8e183f */
[----:B------:R-:W-:-:S04]  /*39a0*/  UIADD3 UR4, UR4, 0x60, URZ ;  /* 0x0000006004047890 */ /* 0x000fc8000fffe03f */
[----:B------:R-:W-:-:S09]  /*39b0*/  UPRMT UR4, UR50, 0x654, UR4 ;  /* 0x0000065432047896 */ /* 0x000fd20008000004 */
[----:B------:R-:W-:Y:S03]  /*39c0*/  SYNCS.ARRIVE.TRANS64.RED.A1T0 RZ, [UR4], RZ ;  /* 0x000000ffffff79a7 */ /* 0x000fe60008100404 */
.L_x_59:
[----:B------:R-:W-:Y:S05]  /*39d0*/  BSYNC B0 ;  /* 0x0000000000007941 */ /* 0x000fea0003800000 */
.L_x_58:
[----:B------:R-:W-:-:S04]  /*39e0*/  UIADD3 UR36, UR36, 0x1, URZ ;  /* 0x0000000124247890 */ /* 0x000fc8000fffe03f */
[----:B------:R-:W-:-:S04]  /*39f0*/  UISETP.NE.AND UP0, UPT, UR36, 0x4, UPT ;  /* 0x000000042400788c */ /* 0x000fc8000bf05270 */
[----:B------:R-:W-:-:S12]  /*3a00*/  USEL UR36, UR36, URZ, UP0 ;  /* 0x0000003f24247287 */ /* 0x000fd80008000000 */
.L_x_57:
[----:B------:R-:W-:Y:S04]  /*3a10*/  BSSY B0, `(.L_x_61) ;  /* 0x0000032000007945 */ /* 0x000fe80003800000 */
[----:B------:R-:W-:Y:S05]  /*3a20*/  @!P0 BRA `(.L_x_62) ;  /* 0x0000000000c08947 */ /* 0x000fea0003800000 */
[----:B------:R-:W-:-:S13]  /*3a30*/  ISETP.NE.AND P3, PT, R165, 0x3, PT ;  /* 0x00000003a500780c */ /* 0x000fda0003f65270 */
[----:B------:R-:W-:Y:S05]  /*3a40*/  @!P3 BRA `(.L_x_63) ;  /* 0x000000000004b947 */ /* 0x000fea0003800000 */
[----:B------:R-:W-:Y:S01]  /*3a50*/  BPT.TRAP 0x1 ;  /* 0x000000040000795c */ /* 0x000fe20000300000 */
.L_x_63:
[----:B-1----:R-:W-:Y:S01]  /*3a60*/  LEA R4, R12, UR51, 0x3 ;  /* 0x000000330c047c11 */ /* 0x002fe2000f8e18ff */
[----:B------:R-:W-:Y:S01]  /*3a70*/  BSSY B1, `(.L_x_64) ;  /* 0x0000004000017945 */ /* 0x000fe20003800000 */
[----:B------:R-:W-:-:S04]  /*3a80*/  SHF.L.U32 R5, RZ, 0x1f, RZ ;  /* 0x0000001fff057819 */ /* 0x000fc800000006ff */
[----:B------:R-:W1:Y:S02]  /*3a90*/  SYNCS.PHASECHK.TRANS64.TRYWAIT P3, [R4+URZ+0x40], R5 ;  /* 0x00004005040075a7 */ /* 0x000e64000806017f */
[----:B-1----:R-:W-:Y:S05]  /*3aa0*/  @!P3 BRA `(.L_x_65) ;  /* 0x00000070001cb947 */ /* 0x002fea0003800000 */
.L_x_238:
[----:B------:R-:W-:Y:S05]  /*3ab0*/  BSYNC B1 ;  /* 0x0000000000017941 */ /* 0x000fea0003800000 */
.L_x_64:
[----:B------:R-:W-:Y:S05]  /*3ac0*/  @P1 BRA `(.L_x_66) ;  /* 0x0000000000941947 */ /* 0x000fea0003800000 */
[----:B------:R-:W-:Y:S01]  /*3ad0*/  IMAD R93, R12, 0x2000, R91 ;  /* 0x000020000c5d7824 */ /* 0x000fe200078e025b */
[----:B------:R-:W-:Y:S05]  /*3ae0*/  WARPSYNC.ALL ;  /* 0x0000000000007948 */ /* 0x000fea0003800000 */
[----:B------:R-:W-:Y:S01]  /*3af0*/  IMAD R8, R162, 0x2, R93 ;  /* 0x00000002a2087824 */ /* 0x000fe200078e025d */
[----:B-1----:R-:W1:Y:S05]  /*3b00*/  LDSM.16.M88.4 R4, [R93] ;  /* 0x000000005d04783b */ /* 0x002e6a0000000200 */
[----:B------:R-:W2:Y:S01]  /*3b10*/  LDSM.16.M88.4 R8, [R8] ;  /* 0x000000000808783b */ /* 0x000ea20000000200 */
[----:B-1----:R-:W-:Y:S01]  /*3b20*/  SHF.L.U32 R88, R5, 0x10, RZ ;  /* 0x0000001005587819 */ /* 0x002fe200000006ff */
[----:B------:R-:W-:Y:S01]  /*3b30*/  IMAD.U32 R90, R6, 0x10000, RZ ;  /* 0x00010000065a7824 */ /* 0x000fe200078e00ff */
[C---:B------:R-:W-:Y:S01]  /*3b40*/  LOP3.LUT R98, R7.reuse, 0xffff0000, RZ, 0xc0, !PT ;  /* 0xffff000007627812 */ /* 0x040fe200078ec0ff */
[C---:B------:R-:W-:Y:S01]  /*3b50*/  IMAD.U32 R156, R4.reuse, 0x10000, RZ ;  /* 0x00010000049c7824 */ /* 0x040fe200078e00ff */
[----:B------:R-:W-:Y:S01]  /*3b60*/  LOP3.LUT R4, R4, 0xffff0000, RZ, 0xc0, !PT ;  /* 0xffff000004047812 */ /* 0x000fe200078ec0ff */
[----:B------:R-:W-:Y:S01]  /*3b70*/  IMAD.U32 R96, R7, 0x10000, RZ ;  /* 0x0001000007607824 */ /* 0x000fe200078e00ff */
[C---:B--2---:R-:W-:Y:S01]  /*3b80*/  LOP3.LUT R102, R8.reuse, 0xffff0000, RZ, 0xc0, !PT ;  /* 0xffff000008667812 */ /* 0x044fe200078ec0ff */
[----:B------:R-:W-:Y:S01]  /*3b90*/  IMAD.U32 R100, R8, 0x10000, RZ ;  /* 0x0001000008647824 */ /* 0x000fe200078e00ff */
[----:B------:R-:W-:Y:S01]  /*3ba0*/  LOP3.LUT R94, R5, 0xffff0000, RZ, 0xc0, !PT ;  /* 0xffff0000055e7812 */ /* 0x000fe200078ec0ff */
[----:B------:R-:W-:Y:S01]  /*3bb0*/  IMAD.U32 R170, R10, 0x10000, RZ ;  /* 0x000100000aaa7824 */ /* 0x000fe200078e00ff */
[----:B------:R-:W-:Y:S01]  /*3bc0*/  LOP3.LUT R6, R6, 0xffff0000, RZ, 0xc0, !PT ;  /* 0xffff000006067812 */ /* 0x000fe200078ec0ff */
[----:B------:R-:W-:Y:S01]  /*3bd0*/  IMAD.U32 R172, R11, 0x10000, RZ ;  /* 0x000100000bac7824 */ /* 0x000fe200078e00ff */
[C---:B------:R-:W-:Y:S01]  /*3be0*/  SHF.L.U32 R8, R9.reuse, 0x10, RZ ;  /* 0x0000001009087819 */ /* 0x040fe200000006ff */
[-C--:B------:R-:W-:Y:S01]  /*3bf0*/  FMUL R93, R90, R163.reuse ;  /* 0x000000a35a5d7220 */ /* 0x080fe20000400000 */
[----:B------:R-:W-:Y:S01]  /*3c00*/  LOP3.LUT R168, R9, 0xffff0000, RZ, 0xc0, !PT ;  /* 0xffff000009a87812 */ /* 0x000fe200078ec0ff */
[-C--:B------:R-:W-:Y:S01]  /*3c10*/  FMUL R95, R88, R163.reuse ;  /* 0x000000a3585f7220 */ /* 0x080fe20000400000 */
[----:B------:R-:W-:Y:S01]  /*3c20*/  LOP3.LUT R10, R10, 0xffff0000, RZ, 0xc0, !PT ;  /* 0xffff00000a0a7812 */ /* 0x000fe200078ec0ff */
[-C--:B------:R-:W-:Y:S01]  /*3c30*/  FMUL R90, R96, R163.reuse ;  /* 0x000000a3605a7220 */ /* 0x080fe20000400000 */
[----:B------:R-:W-:Y:S01]  /*3c40*/  LOP3.LUT R174, R11, 0xffff0000, RZ, 0xc0, !PT ;  /* 0xffff00000bae7812 */ /* 0x000fe200078ec0ff */
[-C--:B------:R-:W-:Y:S01]  /*3c50*/  FMUL R88, R98, R163.reuse ;  /* 0x000000a362587220 */ /* 0x080fe20000400000 */
        /* <DEDUP_REMOVED lines=11> */
[----:B------:R-:W-:-:S07]  /*3d10*/  FMUL R103, R174, R163 ;  /* 0x000000a3ae677220 */ /* 0x000fce0000400000 */
.L_x_66:
[----:B------:R-:W-:-:S07]  /*3d20*/  VIADD R12, R12, 0x1 ;  /* 0x000000010c0c7836 */ /* 0x000fce0000000000 */
.L_x_62:
[----:B------:R-:W-:Y:S05]  /*3d30*/  BSYNC B0 ;  /* 0x0000000000007941 */ /* 0x000fea0003800000 */
.L_x_61:
[C-C-:B-1----:R-:W-:Y:S01]  /*3d40*/  FFMA R5, R158.reuse, R24, R21.reuse ;  /* 0x000000189e057223 */ /* 0x142fe20000000015 */
[C---:B------:R-:W-:Y:S01]  /*3d50*/  FFMA R4, R158.reuse, R25, R21 ;  /* 0x000000199e047223 */ /* 0x040fe20000000015 */
[C-C-:B------:R-:W-:Y:S01]  /*3d60*/  FFMA R26, R158.reuse, R26, R23.reuse ;  /* 0x0000001a9e1a7223 */ /* 0x140fe20000000017 */
[----:B------:R-:W-:Y:S01]  /*3d70*/  FFMA R27, R158, R27, R23 ;  /* 0x0000001b9e1b7223 */ /* 0x000fe20000000017 */
[----:B------:R-:W-:Y:S01]  /*3d80*/  FADD R5, R156, R5 ;  /* 0x000000059c057221 */ /* 0x000fe20000000000 */
[----:B------:R-:W-:Y:S01]  /*3d90*/  FADD R4, R155, R4 ;  /* 0x000000049b047221 */ /* 0x000fe20000000000 */
[----:B------:R-:W-:Y:S01]  /*3da0*/  FADD R26, R95, R26 ;  /* 0x0000001a5f1a7221 */ /* 0x000fe20000000000 */
[----:B------:R-:W-:Y:S01]  /*3db0*/  FADD R27, R94, R27 ;  /* 0x0000001b5e1b7221 */ /* 0x000fe20000000000 */
[C-C-:B------:R-:W-:Y:S01]  /*3dc0*/  FFMA R28, R158.reuse, R28, R21.reuse ;  /* 0x0000001c9e1c7223 */ /* 0x140fe20000000015 */
[--C-:B------:R-:W-:Y:S01]  /*3dd0*/  FFMA R9, R158, R32, R21.reuse ;  /* 0x000000209e097223 */ /* 0x100fe20000000015 */
[----:B------:R-:W-:Y:S01]  /*3de0*/  F2FP.BF16.F32.PACK_AB R4, R4, R5 ;  /* 0x000000050404723e */ /* 0x000fe200000010ff */
[C-C-:B------:R-:W-:Y:S01]  /*3df0*/  FFMA R8, R158.reuse, R33, R21.reuse ;  /* 0x000000219e087223 */ /* 0x140fe20000000015 */
[C---:B------:R-:W-:Y:S01]  /*3e00*/  FFMA R29, R158.reuse, R29, R21 ;  /* 0x0000001d9e1d7223 */ /* 0x040fe20000000015 */
[----:B------:R-:W-:Y:S01]  /*3e10*/  F2FP.BF16.F32.PACK_AB R5, R27, R26 ;  /* 0x0000001a1b05723e */ /* 0x000fe200000010ff */
[C-C-:B------:R-:W-:Y:S01]  /*3e20*/  FFMA R7, R158.reuse, R30, R23.reuse ;  /* 0x0000001e9e077223 */ /* 0x140fe20000000017 */
[C-C-:B------:R-:W-:Y:S01]  /*3e30*/  FFMA R31, R158.reuse, R31, R23.reuse ;  /* 0x0000001f9e1f7223 */ /* 0x140fe20000000017 */
[C-C-:B------:R-:W-:Y:S01]  /*3e40*/  FFMA R11, R158.reuse, R34, R23.reuse ;  /* 0x000000229e0b7223 */ /* 0x140fe20000000017 */
[C---:B------:R-:W-:Y:S01]  /*3e50*/  FFMA R10, R158.reuse, R35, R23 ;  /* 0x000000239e0a7223 */ /* 0x040fe20000000017 */
[C-C-:B------:R-:W-:Y:S01]  /*3e60*/  FFMA R25, R158.reuse, R36, R21.reuse ;  /* 0x000000249e197223 */ /* 0x140fe20000000015 */
[C---:B------:R-:W-:Y:S01]  /*3e70*/  FFMA R24, R158.reuse, R37, R21 ;  /* 0x000000259e187223 */ /* 0x040fe20000000015 */
[C-C-:B------:R-:W-:Y:S01]  /*3e80*/  FFMA R27, R158.reuse, R38, R23.reuse ;  /* 0x000000269e1b7223 */ /* 0x140fe20000000017 */
[----:B------:R-:W-:Y:S01]  /*3e90*/  FFMA R26, R158, R39, R23 ;  /* 0x000000279e1a7223 */ /* 0x000fe20000000017 */
        /* <DEDUP_REMOVED lines=13> */
[----:B------:R-:W-:Y:S05]  /*3f70*/  WARPSYNC.ALL ;  /* 0x0000000000007948 */ /* 0x000fea0003800000 */
[----:B------:R-:W-:Y:S01]  /*3f80*/  F2FP.BF16.F32.PACK_AB R6, R29, R6 ;  /* 0x000000061d06723e */ /* 0x000fe200000010ff */
[----:B------:R-:W-:Y:S01]  /*3f90*/  BSSY B0, `(.L_x_67) ;  /* 0x0000018000007945 */ /* 0x000fe20003800000 */
[----:B------:R-:W-:-:S02]  /*3fa0*/  F2FP.BF16.F32.PACK_AB R7, R28, R7 ;  /* 0x000000071c07723e */ /* 0x000fc400000010ff */
[----:B------:R-:W-:Y:S02]  /*3fb0*/  F2FP.BF16.F32.PACK_AB R9, R10, R11 ;  /* 0x0000000b0a09723e */ /* 0x000fe400000010ff */
[----:B------:R-:W-:Y:S01]  /*3fc0*/  F2FP.BF16.F32.PACK_AB R10, R24, R25 ;  /* 0x00000019180a723e */ /* 0x000fe200000010ff */
[----:B------:R1:W-:Y:S01]  /*3fd0*/  STSM.16.M88.4 [R89+0x2200], R4 ;  /* 0x0022000459007844 */ /* 0x0003e20000000200 */
        /* <DEDUP_REMOVED lines=12> */
[----:B------:R-:W-:Y:S02]  /*40a0*/  UIADD3 UR4, UR51, 0x2200, URZ ;  /* 0x0000220033047890 */ /* 0x000fe4000fffe03f */
[----:B------:R-:W-:Y:S01]  /*40b0*/  UIADD3.X UR9, URZ, UR55, URZ, UP0, !UPT ;  /* 0x000000373f097290 */ /* 0x000fe200087fe43f */
[----:B------:R-:W-:Y:S01]  /*40c0*/  UMOV UR5, UR45 ;  /* 0x0000002d00057c82 */ /* 0x000fe20008000000 */
[----:B------:R-:W-:-:S07]  /*40d0*/  UMOV UR7, UR47 ;  /* 0x0000002f00077c82 */ /* 0x000fce0008000000 */
[----:B------:R2:W-:Y:S01]  /*40e0*/  UTMASTG.3D [UR4], [UR8] ;  /* 0x00000004080073b5 */ /* 0x0005e20008010000 */
[----:B------:R0:W-:Y:S01]  /*40f0*/  UTMACMDFLUSH ;  /* 0x00000000000079b7 */ /* 0x0001e20000000000 */
[----:B--2---:R-:W-:-:S04]  /*4100*/  DEPBAR.LE SB0, 0x1 ;  /* 0x000080400000791a */ /* 0x004fc80000000000 */
.L_x_68:
[----:B------:R-:W-:Y:S05]  /*4110*/  BSYNC B0 ;  /* 0x0000000000007941 */ /* 0x000fea0003800000 */
.L_x_67:
[----:B-1----:R-:W-:Y:S01]  /*4120*/  IADD3 R5, R89, 0x2200, RZ ;  /* 0x0000220059057810 */ /* 0x002fe20007ffe0ff */
[----:B------:R-:W-:Y:S04]  /*4130*/  BAR.SYNC.DEFER_BLOCKING 0x1, 0x100 ;  /* 0x0044000000007b1d */ /* 0x000fe80000010000 */
[----:B------:R-:W-:Y:S02]  /*4140*/  IMAD R24, R162, 0x2, R5 ;  /* 0x00000002a2187824 */ /* 0x000fe400078e0205 */
[----:B------:R-:W-:Y:S04]  /*4150*/  BSSY B0, `(.L_x_69) ;  /* 0x0000009000007945 */ /* 0x000fe80003800000 */
[----:B------:R-:W-:Y:S05]  /*4160*/  @!P0 BRA `(.L_x_70) ;  /* 0x00000000001c8947 */ /* 0x000fea0003800000 */
[----:B------:R-:W-:-:S13]  /*4170*/  ISETP.NE.AND P3, PT, R165, 0x3, PT ;  /* 0x00000003a500780c */ /* 0x000fda0003f65270 */
[----:B------:R-:W-:Y:S05]  /*4180*/  @!P3 BRA `(.L_x_71) ;  /* 0x000000000004b947 */ /* 0x000fea0003800000 */
[----:B------:R-:W-:Y:S01]  /*4190*/  BPT.TRAP 0x1 ;  /* 0x000000040000795c */ /* 0x000fe20000300000 */
.L_x_71:
[----:B------:R-:W-:-:S04]  /*41a0*/  ULEA UR4, UR36, UR51, 0x3 ;  /* 0x0000003324047291 */ /* 0x000fc8000f8e183f */
[----:B------:R-:W-:-:S04]  /*41b0*/  UIADD3 UR4, UR4, 0x60, URZ ;  /* 0x0000006004047890 */ /* 0x000fc8000fffe03f */
[----:B------:R-:W-:-:S09]  /*41c0*/  UPRMT UR4, UR50, 0x654, UR4 ;  /* 0x0000065432047896 */ /* 0x000fd20008000004 */
[----:B------:R-:W-:Y:S03]  /*41d0*/  SYNCS.ARRIVE.TRANS64.RED.A1T0 RZ, [UR4], RZ ;  /* 0x000000ffffff79a7 */ /* 0x000fe60008100404 */
.L_x_70:
[----:B------:R-:W-:Y:S05]  /*41e0*/  BSYNC B0 ;  /* 0x0000000000007941 */ /* 0x000fea0003800000 */
.L_x_69:
[----:B------:R-:W-:Y:S01]  /*41f0*/  UIADD3 UR36, UR36, 0x1, URZ ;  /* 0x0000000124247890 */ /* 0x000fe2000fffe03f */
[----:B------:R-:W-:Y:S01]  /*4200*/  BSSY B0, `(.L_x_72) ;  /* 0x0000038000007945 */ /* 0x000fe20003800000 */
[----:B------:R-:W-:Y:S02]  /*4210*/  IMAD.MOV.U32 R25, RZ, RZ, RZ ;  /* 0x000000ffff197224 */ /* 0x000fe400078e00ff */
[----:B------:R-:W-:-:S04]  /*4220*/  UISETP.NE.AND UP0, UPT, UR36, 0x4, UPT ;  /* 0x000000042400788c */ /* 0x000fc8000bf05270 */
[----:B------:R-:W-:Y:S01]  /*4230*/  USEL UR36, UR36, URZ, UP0 ;  /* 0x0000003f24247287 */ /* 0x000fe20008000000 */
[----:B------:R-:W-:Y:S11]  /*4240*/  @!P0 BRA `(.L_x_73) ;  /* 0x0000000000cc8947 */ /* 0x000ff60003800000 */
[----:B------:R-:W-:-:S13]  /*4250*/  ISETP.NE.AND P3, PT, R165, 0x3, PT ;  /* 0x00000003a500780c */ /* 0x000fda0003f65270 */
[----:B------:R-:W-:Y:S05]  /*4260*/  @!P3 BRA `(.L_x_74) ;  /* 0x000000000004b947 */ /* 0x000fea0003800000 */
[----:B------:R-:W-:Y:S01]  /*4270*/  BPT.TRAP 0x1 ;  /* 0x000000040000795c */ /* 0x000fe20000300000 */
.L_x_74:
[C---:B------:R-:W-:Y:S01]  /*4280*/  LEA R4, R12.reuse, UR51, 0x3 ;  /* 0x000000330c047c11 */ /* 0x040fe2000f8e18ff */
[----:B------:R-:W-:Y:S01]  /*4290*/  VIADD R27, R12, 0x1 ;  /* 0x000000010c1b7836 */ /* 0x000fe20000000000 */
[----:B------:R-:W-:Y:S01]  /*42a0*/  SHF.L.U32 R5, RZ, 0x1f, RZ ;  /* 0x0000001fff057819 */ /* 0x000fe200000006ff */
[----:B------:R-:W-:Y:S03]  /*42b0*/  BSSY B1, `(.L_x_75) ;  /* 0x0000004000017945 */ /* 0x000fe60003800000 */
[----:B------:R-:W1:Y:S01]  /*42c0*/  SYNCS.PHASECHK.TRANS64.TRYWAIT P3, [R4+URZ+0x40], R5 ;  /* 0x00004005040075a7 */ /* 0x000e62000806017f */
[----:B------:R-:W-:Y:S01]  /*42d0*/  ISETP.NE.AND P4, PT, R27, 0x4, PT ;  /* 0x000000041b00780c */ /* 0x000fe20003f85270 */
[----:B-1----:R-:W-:-:S12]  /*42e0*/  @!P3 BRA `(.L_x_76) ;  /* 0x000000680020b947 */ /* 0x002fd80003800000 */
.L_x_239:
[----:B------:R-:W-:Y:S05]  /*42f0*/  BSYNC B1 ;  /* 0x0000000000017941 */ /* 0x000fea0003800000 */
.L_x_75:
[----:B------:R-:W-:Y:S05]  /*4300*/  @P1 BRA `(.L_x_77) ;  /* 0x0000000000941947 */ /* 0x000fea0003800000 */
[----:B------:R-:W-:Y:S01]  /*4310*/  LEA R25, R12, R91, 0xd ;  /* 0x0000005b0c197211 */ /* 0x000fe200078e68ff */
[----:B------:R-:W-:Y:S05]  /*4320*/  WARPSYNC.ALL ;  /* 0x0000000000007948 */ /* 0x000fea0003800000 */
[----:B------:R-:W-:Y:S01]  /*4330*/  IMAD R9, R162, 0x2, R25 ;  /* 0x00000002a2097824 */ /* 0x000fe200078e0219 */
[----:B-1----:R-:W1:Y:S05]  /*4340*/  LDSM.16.M88.4 R4, [R25] ;  /* 0x000000001904783b */ /* 0x002e6a0000000200 */
[----:B------:R-:W2:Y:S01]  /*4350*/  LDSM.16.M88.4 R8, [R9] ;  /* 0x000000000908783b */ /* 0x000ea20000000200 */
[----:B-1----:R-:W-:Y:S01]  /*4360*/  IMAD.U32 R156, R4, 0x10000, RZ ;  /* 0x00010000049c7824 */ /* 0x002fe200078e00ff */
[----:B------:R-:W-:Y:S01]  /*4370*/  SHF.L.U32 R26, R6, 0x10, RZ ;  /* 0x00000010061a7819 */ /* 0x000fe200000006ff */
[----:B------:R-:W-:Y:S01]  /*4380*/  IMAD.U32 R12, R5, 0x10000, RZ ;  /* 0x00010000050c7824 */ /* 0x000fe200078e00ff */
[----:B------:R-:W-:Y:S01]  /*4390*/  LOP3.LUT R4, R4, 0xffff0000, RZ, 0xc0, !PT ;  /* 0xffff000004047812 */ /* 0x000fe200078ec0ff */
[----:B------:R-:W-:Y:S01]  /*43a0*/  IMAD.U32 R90, R7, 0x10000, RZ ;  /* 0x00010000075a7824 */ /* 0x000fe200078e00ff */
[----:B--2---:R-:W-:Y:S01]  /*43b0*/  SHF.L.U32 R100, R10, 0x10, RZ ;  /* 0x000000100a647819 */ /* 0x004fe200000006ff */
[----:B------:R-:W-:Y:S01]  /*43c0*/  IMAD.U32 R96, R8, 0x10000, RZ ;  /* 0x0001000008607824 */ /* 0x000fe200078e00ff */
[----:B------:R-:W-:Y:S01]  /*43d0*/  LOP3.LUT R94, R5, 0xffff0000, RZ, 0xc0, !PT ;  /* 0xffff0000055e7812 */ /* 0x000fe200078ec0ff */
[----:B------:R-:W-:Y:S01]  /*43e0*/  IMAD.U32 R98, R9, 0x10000, RZ ;  /* 0x0001000009627824 */ /* 0x000fe200078e00ff */
[----:B------:R-:W-:Y:S01]  /*43f0*/  LOP3.LUT R6, R6, 0xffff0000, RZ, 0xc0, !PT ;  /* 0xffff000006067812 */ /* 0x000fe200078ec0ff */
[----:B------:R-:W-:Y:S01]  /*4400*/  IMAD.U32 R102, R11, 0x10000, RZ ;  /* 0x000100000b667824 */ /* 0x000fe200078e00ff */
[----:B------:R-:W-:Y:S01]  /*4410*/  LOP3.LUT R88, R7, 0xffff0000, RZ, 0xc0, !PT ;  /* 0xffff000007587812 */ /* 0x000fe200078ec0ff */
[-C--:B------:R-:W-:Y:S01]  /*4420*/  FMUL R156, R156, R163.reuse ;  /* 0x000000a39c9c7220 */ /* 0x080fe20000400000 */
        /* <DEDUP_REMOVED lines=19> */
.L_x_77:
[----:B------:R-:W-:Y:S02]  /*4560*/  SEL R25, RZ, 0x1, P4 ;  /* 0x00000001ff197807 */ /* 0x000fe40002000000 */
[----:B------:R-:W-:-:S07]  /*4570*/  SEL R12, R27, RZ, P4 ;  /* 0x000000ff1b0c7207 */ /* 0x000fce0002000000 */
.L_x_73:
[----:B------:R-:W-:Y:S05]  /*4580*/  BSYNC B0 ;  /* 0x0000000000007941 */ /* 0x000fea0003800000 */
.L_x_72:
[C-C-:B-1----:R-:W-:Y:S01]  /*4590*/  FFMA R5, R158.reuse, R104, R13.reuse ;  /* 0x000000689e057223 */ /* 0x142fe2000000000d */
[C-C-:B------:R-:W-:Y:S01]  /*45a0*/  FFMA R4, R158.reuse, R105, R13.reuse ;  /* 0x000000699e047223 */ /* 0x140fe2000000000d */
[C-C-:B------:R-:W-:Y:S01]  /*45b0*/  FFMA R9, R158.reuse, R112, R13.reuse ;  /* 0x000000709e097223 */ /* 0x140fe2000000000d */
[C---:B------:R-:W-:Y:S01]  /*45c0*/  FFMA R8, R158.reuse, R113, R13 ;  /* 0x000000719e087223 */ /* 0x040fe2000000000d */
[C-C-:B------:R-:W-:Y:S01]  /*45d0*/  FFMA R106, R158.reuse, R106, R15.reuse ;  /* 0x0000006a9e6a7223 */ /* 0x140fe2000000000f */
[C---:B------:R-:W-:Y:S01]  /*45e0*/  FFMA R107, R158.reuse, R107, R15 ;  /* 0x0000006b9e6b7223 */ /* 0x040fe2000000000f */
[C-C-:B------:R-:W-:Y:S01]  /*45f0*/  FFMA R108, R158.reuse, R108, R13.reuse ;  /* 0x0000006c9e6c7223 */ /* 0x140fe2000000000d */
[C---:B------:R-:W-:Y:S01]  /*4600*/  FFMA R109, R158.reuse, R109, R13 ;  /* 0x0000006d9e6d7223 */ /* 0x040fe2000000000d */
        /* <DEDUP_REMOVED lines=30> */
[----:B------:R-:W-:Y:S02]  /*47f0*/  F2FP.BF16.F32.PACK_AB R7, R30, R7 ;  /* 0x000000071e07723e */ /* 0x000fe400000010ff */
        /* <DEDUP_REMOVED lines=22> */
.L_x_79:
[----:B------:R-:W-:Y:S05]  /*4960*/  BSYNC B0 ;  /* 0x0000000000007941 */ /* 0x000fea0003800000 */
.L_x_78:
[----:B-1----:R-:W-:Y:S01]  /*4970*/  VIADD R5, R89, 0x4200 ;  /* 0x0000420059057836 */ /* 0x002fe20000000000 */
[----:B------:R-:W-:Y:S03]  /*4980*/  BAR.SYNC.DEFER_BLOCKING 0x1, 0x100 ;  /* 0x0044000000007b1d */ /* 0x000fe60000010000 */
[----:B------:R-:W-:-:S03]  /*4990*/  IMAD R26, R162, 0x2, R5 ;  /* 0x00000002a21a7824 */ /* 0x000fc600078e0205 */
[----:B------:R-:W-:Y:S04]  /*49a0*/  BSSY B0, `(.L_x_80) ;  /* 0x0000009000007945 */ /* 0x000fe80003800000 */
[----:B------:R-:W-:Y:S05]  /*49b0*/  @!P0 BRA `(.L_x_81) ;  /* 0x00000000001c8947 */ /* 0x000fea0003800000 */
[----:B------:R-:W-:-:S13]  /*49c0*/  ISETP.NE.AND P3, PT, R165, 0x3, PT ;  /* 0x00000003a500780c */ /* 0x000fda0003f65270 */
[----:B------:R-:W-:Y:S05]  /*49d0*/  @!P3 BRA `(.L_x_82) ;  /* 0x000000000004b947 */ /* 0x000fea0003800000 */
[----:B------:R-:W-:Y:S01]  /*49e0*/  BPT.TRAP 0x1 ;  /* 0x000000040000795c */ /* 0x000fe20000300000 */
.L_x_82:
[----:B------:R-:W-:-:S04]  /*49f0*/  ULEA UR4, UR36, UR51, 0x3 ;  /* 0x0000003324047291 */ /* 0x000fc8000f8e183f */
[----:B------:R-:W-:-:S04]  /*4a00*/  UIADD3 UR4, UR4, 0x60, URZ ;  /* 0x0000006004047890 */ /* 0x000fc8000fffe03f */
[----:B------:R-:W-:-:S09]  /*4a10*/  UPRMT UR4, UR50, 0x654, UR4 ;  /* 0x0000065432047896 */ /* 0x000fd20008000004 */
[----:B------:R-:W-:Y:S03]  /*4a20*/  SYNCS.ARRIVE.TRANS64.RED.A1T0 RZ, [UR4], RZ ;  /* 0x000000ffffff79a7 */ /* 0x000fe60008100404 */
.L_x_81:
[----:B------:R-:W-:Y:S05]  /*4a30*/  BSYNC B0 ;  /* 0x0000000000007941 */ /* 0x000fea0003800000 */
.L_x_80:
[----:B------:R-:W-:Y:S01]  /*4a40*/  UIADD3 UR4, UR36, 0x1, URZ ;  /* 0x0000000124047890 */ /* 0x000fe2000fffe03f */
[----:B------:R-:W-:Y:S03]  /*4a50*/  BSSY B0, `(.L_x_83) ;  /* 0x0000038000007945 */ /* 0x000fe60003800000 */
[----:B------:R-:W-:-:S04]  /*4a60*/  UISETP.NE.AND UP0, UPT, UR4, 0x4, UPT ;  /* 0x000000040400788c */ /* 0x000fc8000bf05270 */
[----:B------:R-:W-:Y:S01]  /*4a70*/  USEL UR8, UR4, URZ, UP0 ;  /* 0x0000003f04087287 */ /* 0x000fe20008000000 */
[----:B------:R-:W-:Y:S11]  /*4a80*/  @!P0 BRA `(.L_x_84) ;  /* 0x0000000000d08947 */ /* 0x000ff60003800000 */
[----:B------:R-:W-:-:S13]  /*4a90*/  ISETP.NE.AND P3, PT, R165, 0x3, PT ;  /* 0x00000003a500780c */ /* 0x000fda0003f65270 */
[----:B------:R-:W-:Y:S05]  /*4aa0*/  @!P3 BRA `(.L_x_85) ;  /* 0x000000000004b947 */ /* 0x000fea0003800000 */
[----:B------:R-:W-:Y:S01]  /*4ab0*/  BPT.TRAP 0x1 ;  /* 0x000000040000795c */ /* 0x000fe20000300000 */
.L_x_85:
[C---:B------:R-:W-:Y:S01]  /*4ac0*/  LEA R5, R12.reuse, UR51, 0x3 ;  /* 0x000000330c057c11 */ /* 0x040fe2000f8e18ff */
[----:B------:R-:W-:Y:S01]  /*4ad0*/  BSSY B1, `(.L_x_86) ;  /* 0x0000007000017945 */ /* 0x000fe20003800000 */
[----:B------:R-:W-:Y:S02]  /*4ae0*/  SHF.L.U32 R4, R25, 0x1f, RZ ;  /* 0x0000001f19047819 */ /* 0x000fe400000006ff */
[----:B------:R-:W-:Y:S02]  /*4af0*/  IADD3 R29, R12, 0x1, RZ ;  /* 0x000000010c1d7810 */ /* 0x000fe40007ffe0ff */
[----:B------:R-:W1:Y:S02]  /*4b00*/  SYNCS.PHASECHK.TRANS64.TRYWAIT P3, [R5+URZ+0x40], R4 ;  /* 0x00004004050075a7 */ /* 0x000e64000806017f */
[----:B------:R-:W-:-:S04]  /*4b10*/  ISETP.NE.AND P4, PT, R29, 0x4, PT ;  /* 0x000000041d00780c */ /* 0x000fc80003f85270 */
[----:B------:R-:W-:Y:S01]  /*4b20*/  SEL R34, RZ, 0x1, P4 ;  /* 0x00000001ff227807 */ /* 0x000fe20002000000 */
[----:B-1----:R-:W-:Y:S08]  /*4b30*/  @!P3 BRA `(.L_x_87) ;  /* 0x000000600020b947 */ /* 0x002ff00003800000 */
.L_x_240:
[----:B------:R-:W-:Y:S05]  /*4b40*/  BSYNC B1 ;  /* 0x0000000000017941 */ /* 0x000fea0003800000 */
.L_x_86:
[----:B------:R-:W-:Y:S05]  /*4b50*/  @P1 BRA `(.L_x_88) ;  /* 0x0000000000941947 */ /* 0x000fea0003800000 */
[----:B------:R-:W-:Y:S01]  /*4b60*/  IMAD R27, R12, 0x2000, R91 ;  /* 0x000020000c1b7824 */ /* 0x000fe200078e025b */
[----:B------:R-:W-:Y:S05]  /*4b70*/  WARPSYNC.ALL ;  /* 0x0000000000007948 */ /* 0x000fea0003800000 */
[----:B------:R-:W-:Y:S01]  /*4b80*/  IMAD R9, R162, 0x2, R27 ;  /* 0x00000002a2097824 */ /* 0x000fe200078e021b */
[----:B-1----:R-:W1:Y:S05]  /*4b90*/  LDSM.16.M88.4 R4, [R27] ;  /* 0x000000001b04783b */ /* 0x002e6a0000000200 */
[----:B------:R-:W2:Y:S01]  /*4ba0*/  LDSM.16.M88.4 R8, [R9] ;  /* 0x000000000908783b */ /* 0x000ea20000000200 */
[C---:B-1----:R-:W-:Y:S01]  /*4bb0*/  IMAD.U32 R156, R4.reuse, 0x10000, RZ ;  /* 0x00010000049c7824 */ /* 0x042fe200078e00ff */
[----:B------:R-:W-:Y:S01]  /*4bc0*/  LOP3.LUT R4, R4, 0xffff0000, RZ, 0xc0, !PT ;  /* 0xffff000004047812 */ /* 0x000fe200078ec0ff */
[----:B------:R-:W-:Y:S01]  /*4bd0*/  IMAD.U32 R28, R6, 0x10000, RZ ;  /* 0x00010000061c7824 */ /* 0x000fe200078e00ff */
[----:B------:R-:W-:Y:S01]  /*4be0*/  SHF.L.U32 R12, R5, 0x10, RZ ;  /* 0x00000010050c7819 */ /* 0x000fe200000006ff */
[----:B------:R-:W-:Y:S01]  /*4bf0*/  IMAD.U32 R90, R7, 0x10000, RZ ;  /* 0x00010000075a7824 */ /* 0x000fe200078e00ff */
[----:B------:R-:W-:Y:S01]  /*4c00*/  LOP3.LUT R94, R5, 0xffff0000, RZ, 0xc0, !PT ;  /* 0xffff0000055e7812 */ /* 0x000fe200078ec0ff */
[----:B--2---:R-:W-:Y:S01]  /*4c10*/  IMAD.U32 R96, R8, 0x10000, RZ ;  /* 0x0001000008607824 */ /* 0x004fe200078e00ff */
[----:B------:R-:W-:Y:S01]  /*4c20*/  LOP3.LUT R6, R6, 0xffff0000, RZ, 0xc0, !PT ;  /* 0xffff000006067812 */ /* 0x000fe200078ec0ff */
[----:B------:R-:W-:Y:S01]  /*4c30*/  IMAD.U32 R100, R10, 0x10000, RZ ;  /* 0x000100000a647824 */ /* 0x000fe200078e00ff */
[----:B------:R-:W-:Y:S01]  /*4c40*/  LOP3.LUT R88, R7, 0xffff0000, RZ, 0xc0, !PT ;  /* 0xffff000007587812 */ /* 0x000fe200078ec0ff */
[----:B------:R-:W-:Y:S01]  /*4c50*/  IMAD.U32 R102, R11, 0x10000, RZ ;  /* 0x000100000b667824 */ /* 0x000fe200078e00ff */
[----:B------:R-:W-:Y:S01]  /*4c60*/  LOP3.LUT R8, R8, 0xffff0000, RZ, 0xc0, !PT ;  /* 0xffff000008087812 */ /* 0x000fe200078ec0ff */
[-C--:B------:R-:W-:Y:S01]  /*4c70*/  FMUL R156, R156, R163.reuse ;  /* 0x000000a39c9c7220 */ /* 0x080fe20000400000 */
        /* <DEDUP_REMOVED lines=19> */
.L_x_88:
[----:B------:R-:W-:Y:S02]  /*4db0*/  LOP3.LUT R25, R25, R34, RZ, 0x3c, !PT ;  /* 0x0000002219197212 */ /* 0x000fe400078e3cff */
[----:B------:R-:W-:-:S07]  /*4dc0*/  SEL R12, R29, RZ, P4 ;  /* 0x000000ff1d0c7207 */ /* 0x000fce0002000000 */
.L_x_84:
[----:B------:R-:W-:Y:S05]  /*4dd0*/  BSYNC B0 ;  /* 0x0000000000007941 */ /* 0x000fea0003800000 */
.L_x_83:
        /* <DEDUP_REMOVED lines=55> */
[----:B------:R-:W-:Y:S02]  /*5150*/  UIADD3 UR4, UR51, 0x6200, URZ ;  /* 0x0000620033047890 */ /* 0x000fe4000fffe03f */
[----:B------:R-:W-:Y:S01]  /*5160*/  UIADD3.X UR11, URZ, UR55, URZ, UP0, !UPT ;  /* 0x000000373f0b7290 */ /* 0x000fe200087fe43f */
[----:B------:R-:W-:-:S08]  /*5170*/  UMOV UR7, UR47 ;  /* 0x0000002f00077c82 */ /* 0x000fd00008000000 */
[----:B------:R2:W-:Y:S01]  /*5180*/  UTMASTG.3D [UR4], [UR10] ;  /* 0x000000040a0073b5 */ /* 0x0005e20008010000 */
[----:B------:R0:W-:Y:S01]  /*5190*/  UTMACMDFLUSH ;  /* 0x00000000000079b7 */ /* 0x0001e20000000000 */
[----:B--2---:R-:W-:-:S04]  /*51a0*/  DEPBAR.LE SB0, 0x1 ;  /* 0x000080400000791a */ /* 0x004fc80000000000 */
.L_x_90:
[----:B------:R-:W-:Y:S05]  /*51b0*/  BSYNC B0 ;  /* 0x0000000000007941 */ /* 0x000fea0003800000 */
.L_x_89:
[----:B------:R-:W-:Y:S01]  /*51c0*/  VIADD R27, R89, 0x6200 ;  /* 0x00006200591b7836 */ /* 0x000fe20000000000 */
[----:B------:R-:W-:Y:S04]  /*51d0*/  BAR.SYNC.DEFER_BLOCKING 0x1, 0x100 ;  /* 0x0044000000007b1d */ /* 0x000fe80000010000 */
[----:B------:R-:W-:Y:S02]  /*51e0*/  LEA R27, R162, R27, 0x1 ;  /* 0x0000001ba21b7211 */ /* 0x000fe400078e08ff */
[----:B------:R-:W-:Y:S04]  /*51f0*/  BSSY B0, `(.L_x_91) ;  /* 0x0000009000007945 */ /* 0x000fe80003800000 */
[----:B------:R-:W-:Y:S05]  /*5200*/  @!P0 BRA `(.L_x_92) ;  /* 0x00000000001c8947 */ /* 0x000fea0003800000 */
[----:B------:R-:W-:-:S13]  /*5210*/  ISETP.NE.AND P3, PT, R165, 0x3, PT ;  /* 0x00000003a500780c */ /* 0x000fda0003f65270 */
[----:B------:R-:W-:Y:S05]  /*5220*/  @!P3 BRA `(.L_x_93) ;  /* 0x000000000004b947 */ /* 0x000fea0003800000 */
[----:B------:R-:W-:Y:S01]  /*5230*/  BPT.TRAP 0x1 ;  /* 0x000000040000795c */ /* 0x000fe20000300000 */
.L_x_93:
[----:B------:R-:W-:-:S04]  /*5240*/  ULEA UR4, UR8, UR51, 0x3 ;  /* 0x0000003308047291 */ /* 0x000fc8000f8e183f */
[----:B------:R-:W-:-:S04]  /*5250*/  UIADD3 UR4, UR4, 0x60, URZ ;  /* 0x0000006004047890 */ /* 0x000fc8000fffe03f */
[----:B------:R-:W-:-:S09]  /*5260*/  UPRMT UR4, UR50, 0x654, UR4 ;  /* 0x0000065432047896 */ /* 0x000fd20008000004 */
[----:B------:R-:W-:Y:S03]  /*5270*/  SYNCS.ARRIVE.TRANS64.RED.A1T0 RZ, [UR4], RZ ;  /* 0x000000ffffff79a7 */ /* 0x000fe60008100404 */
.L_x_92:
[----:B------:R-:W-:Y:S05]  /*5280*/  BSYNC B0 ;  /* 0x0000000000007941 */ /* 0x000fea0003800000 */
.L_x_91:
        /* <DEDUP_REMOVED lines=8> */
.L_x_96:
[C---:B-1----:R-:W-:Y:S01]  /*5310*/  LEA R4, R12.reuse, UR51, 0x3 ;  /* 0x000000330c047c11 */ /* 0x042fe2000f8e18ff */
[----:B------:R-:W-:Y:S01]  /*5320*/  VIADD R31, R12, 0x1 ;  /* 0x000000010c1f7836 */ /* 0x000fe20000000000 */
[----:B------:R-:W-:Y:S01]  /*5330*/  SHF.L.U32 R5, R25, 0x1f, RZ ;  /* 0x0000001f19057819 */ /* 0x000fe200000006ff */
[----:B------:R-:W-:Y:S03]  /*5340*/  BSSY B1, `(.L_x_97) ;  /* 0x0000005000017945 */ /* 0x000fe60003800000 */
[----:B------:R-:W1:Y:S01]  /*5350*/  SYNCS.PHASECHK.TRANS64.TRYWAIT P3, [R4+URZ+0x40], R5 ;  /* 0x00004005040075a7 */ /* 0x000e62000806017f */
[----:B------:R-:W-:-:S04]  /*5360*/  ISETP.NE.AND P4, PT, R31, 0x4, PT ;  /* 0x000000041f00780c */ /* 0x000fc80003f85270 */
[----:B------:R-:W-:Y:S01]  /*5370*/  SEL R34, RZ, 0x1, P4 ;  /* 0x00000001ff227807 */ /* 0x000fe20002000000 */
[----:B-1----:R-:W-:Y:S08]  /*5380*/  @!P3 BRA `(.L_x_98) ;  /* 0x000000580020b947 */ /* 0x002ff00003800000 */
.L_x_241:
[----:B------:R-:W-:Y:S05]  /*5390*/  BSYNC B1 ;  /* 0x0000000000017941 */ /* 0x000fea0003800000 */
.L_x_97:
        /* <DEDUP_REMOVED lines=8> */
[----:B------:R-:W-:Y:S01]  /*5420*/  LOP3.LUT R4, R4, 0xffff0000, RZ, 0xc0, !PT ;  /* 0xffff000004047812 */ /* 0x000fe200078ec0ff */
[C---:B------:R-:W-:Y:S01]  /*5430*/  IMAD.U32 R12, R5.reuse, 0x10000, RZ ;  /* 0x00010000050c7824 */ /* 0x040fe200078e00ff */
[----:B------:R-:W-:Y:S01]  /*5440*/  LOP3.LUT R94, R5, 0xffff0000, RZ, 0xc0, !PT ;  /* 0xffff0000055e7812 */ /* 0x000fe200078ec0ff */
[----:B--2---:R-:W-:Y:S01]  /*5450*/  IMAD.U32 R100, R10, 0x10000, RZ ;  /* 0x000100000a647824 */ /* 0x004fe200078e00ff */
[----:B------:R-:W-:Y:S01]  /*5460*/  SHF.L.U32 R96, R8, 0x10, RZ ;  /* 0x0000001008607819 */ /* 0x000fe200000006ff */
        /* <DEDUP_REMOVED lines=25> */
.L_x_99:
[----:B------:R-:W-:Y:S02]  /*5600*/  LOP3.LUT R25, R25, R34, RZ, 0x3c, !PT ;  /* 0x0000002219197212 */ /* 0x000fe400078e3cff */
[----:B------:R-:W-:-:S07]  /*5610*/  SEL R12, R31, RZ, P4 ;  /* 0x000000ff1f0c7207 */ /* 0x000fce0002000000 */
.L_x_95:
[----:B------:R-:W-:Y:S05]  /*5620*/  BSYNC B0 ;  /* 0x0000000000007941 */ /* 0x000fea0003800000 */
.L_x_94:
        /* <DEDUP_REMOVED lines=43> */
[----:B------:R1:W-:Y:S01]  /*58e0*/  STSM.16.M88.4 [R166], R8 ;  /* 0x00000008a6007844 */ /* 0x0003e20000000200 */
        /* <DEDUP_REMOVED lines=17> */
.L_x_101:
[----:B------:R-:W-:Y:S05]  /*5a00*/  BSYNC B0 ;  /* 0x0000000000007941 */ /* 0x000fea0003800000 */
.L_x_100:
[----:B------:R-:W-:Y:S06]  /*5a10*/  BAR.SYNC.DEFER_BLOCKING 0x1, 0x100 ;  /* 0x0044000000007b1d */ /* 0x000fec0000010000 */
[----:B------:R-:W-:Y:S04]  /*5a20*/  BSSY B0, `(.L_x_102) ;  /* 0x0000009000007945 */ /* 0x000fe80003800000 */
[----:B------:R-:W-:Y:S05]  /*5a30*/  @!P0 BRA `(.L_x_103) ;  /* 0x00000000001c8947 */ /* 0x000fea0003800000 */
[----:B------:R-:W-:-:S13]  /*5a40*/  ISETP.NE.AND P3, PT, R165, 0x3, PT ;  /* 0x00000003a500780c */ /* 0x000fda0003f65270 */
[----:B------:R-:W-:Y:S05]  /*5a50*/  @!P3 BRA `(.L_x_104) ;  /* 0x000000000004b947 */ /* 0x000fea0003800000 */
[----:B------:R-:W-:Y:S01]  /*5a60*/  BPT.TRAP 0x1 ;  /* 0x000000040000795c */ /* 0x000fe20000300000 */
.L_x_104:
[----:B------:R-:W-:-:S04]  /*5a70*/  ULEA UR4, UR8, UR51, 0x3 ;  /* 0x0000003308047291 */ /* 0x000fc8000f8e183f */
[----:B------:R-:W-:-:S04]  /*5a80*/  UIADD3 UR4, UR4, 0x60, URZ ;  /* 0x0000006004047890 */ /* 0x000fc8000fffe03f */
[----:B------:R-:W-:-:S09]  /*5a90*/  UPRMT UR4, UR50, 0x654, UR4 ;  /* 0x0000065432047896 */ /* 0x000fd20008000004 */
[----:B------:R-:W-:Y:S03]  /*5aa0*/  SYNCS.ARRIVE.TRANS64.RED.A1T0 RZ, [UR4], RZ ;  /* 0x000000ffffff79a7 */ /* 0x000fe60008100404 */
.L_x_103:
[----:B------:R-:W-:Y:S05]  /*5ab0*/  BSYNC B0 ;  /* 0x0000000000007941 */ /* 0x000fea0003800000 */
.L_x_102:
        /* <DEDUP_REMOVED lines=8> */
.L_x_107:
[C---:B-1----:R-:W-:Y:S01]  /*5b40*/  LEA R4, R12.reuse, UR51, 0x3 ;  /* 0x000000330c047c11 */ /* 0x042fe2000f8e18ff */
[----:B------:R-:W-:Y:S01]  /*5b50*/  BSSY B1, `(.L_x_108) ;  /* 0x0000007000017945 */ /* 0x000fe20003800000 */
[----:B------:R-:W-:Y:S02]  /*5b60*/  SHF.L.U32 R5, R25, 0x1f, RZ ;  /* 0x0000001f19057819 */ /* 0x000fe400000006ff */
[----:B------:R-:W-:Y:S02]  /*5b70*/  IADD3 R31, R12, 0x1, RZ ;  /* 0x000000010c1f7810 */ /* 0x000fe40007ffe0ff */
[----:B------:R-:W1:Y:S02]  /*5b80*/  SYNCS.PHASECHK.TRANS64.TRYWAIT P3, [R4+URZ+0x40], R5 ;  /* 0x00004005040075a7 */ /* 0x000e64000806017f */
[----:B------:R-:W-:-:S04]  /*5b90*/  ISETP.NE.AND P4, PT, R31, 0x4, PT ;  /* 0x000000041f00780c */ /* 0x000fc80003f85270 */
[----:B------:R-:W-:Y:S01]  /*5ba0*/  SEL R34, RZ, 0x1, P4 ;  /* 0x00000001ff227807 */ /* 0x000fe20002000000 */
[----:B-1----:R-:W-:Y:S08]  /*5bb0*/  @!P3 BRA `(.L_x_109) ;  /* 0x000000500028b947 */ /* 0x002ff00003800000 */
.L_x_242:
[----:B------:R-:W-:Y:S05]  /*5bc0*/  BSYNC B1 ;  /* 0x0000000000017941 */ /* 0x000fea0003800000 */
.L_x_108:
[----:B------:R-:W-:Y:S05]  /*5bd0*/  @P1 BRA `(.L_x_110) ;  /* 0x0000000000941947 */ /* 0x000fea0003800000 */
[----:B------:R-:W-:Y:S01]  /*5be0*/  IMAD R29, R12, 0x2000, R91 ;  /* 0x000020000c1d7824 */ /* 0x000fe200078e025b */
[----:B------:R-:W-:Y:S05]  /*5bf0*/  WARPSYNC.ALL ;  /* 0x0000000000007948 */ /* 0x000fea0003800000 */
[----:B-1----:R-:W-:Y:S01]  /*5c00*/  IMAD R5, R162, 0x2, R29 ;  /* 0x00000002a2057824 */ /* 0x002fe200078e021d */
[----:B------:R-:W1:Y:S05]  /*5c10*/  LDSM.16.M88.4 R8, [R29] ;  /* 0x000000001d08783b */ /* 0x000e6a0000000200 */
        /* <DEDUP_REMOVED lines=33> */
.L_x_110:
[----:B------:R-:W-:Y:S02]  /*5e30*/  LOP3.LUT R25, R25, R34, RZ, 0x3c, !PT ;  /* 0x0000002219197212 */ /* 0x000fe400078e3cff */
[----:B------:R-:W-:-:S07]  /*5e40*/  SEL R12, R31, RZ, P4 ;  /* 0x000000ff1f0c7207 */ /* 0x000fce0002000000 */
.L_x_106:
[----:B------:R-:W-:Y:S05]  /*5e50*/  BSYNC B0 ;  /* 0x0000000000007941 */ /* 0x000fea0003800000 */
.L_x_105:
        /* <DEDUP_REMOVED lines=61> */
.L_x_112:
[----:B------:R-:W-:Y:S05]  /*6230*/  BSYNC B0 ;  /* 0x0000000000007941 */ /* 0x000fea0003800000 */
.L_x_111:
[----:B------:R-:W-:Y:S06]  /*6240*/  BAR.SYNC.DEFER_BLOCKING 0x1, 0x100 ;  /* 0x0044000000007b1d */ /* 0x000fec0000010000 */
[----:B------:R-:W-:Y:S04]  /*6250*/  BSSY B0, `(.L_x_113) ;  /* 0x0000009000007945 */ /* 0x000fe80003800000 */
[----:B------:R-:W-:Y:S05]  /*6260*/  @!P0 BRA `(.L_x_114) ;  /* 0x00000000001c8947 */ /* 0x000fea0003800000 */
[----:B------:R-:W-:-:S13]  /*6270*/  ISETP.NE.AND P3, PT, R165, 0x3, PT ;  /* 0x00000003a500780c */ /* 0x000fda0003f65270 */
[----:B------:R-:W-:Y:S05]  /*6280*/  @!P3 BRA `(.L_x_115) ;  /* 0x000000000004b947 */ /* 0x000fea0003800000 */
[----:B------:R-:W-:Y:S01]  /*6290*/  BPT.TRAP 0x1 ;  /* 0x000000040000795c */ /* 0x000fe20000300000 */
.L_x_115:
[----:B------:R-:W-:-:S04]  /*62a0*/  ULEA UR4, UR8, UR51, 0x3 ;  /* 0x0000003308047291 */ /* 0x000fc8000f8e183f */
[----:B------:R-:W-:-:S04]  /*62b0*/  UIADD3 UR4, UR4, 0x60, URZ ;  /* 0x0000006004047890 */ /* 0x000fc8000fffe03f */
[----:B------:R-:W-:-:S09]  /*62c0*/  UPRMT UR4, UR50, 0x654, UR4 ;  /* 0x0000065432047896 */ /* 0x000fd20008000004 */
[----:B------:R-:W-:Y:S03]  /*62d0*/  SYNCS.ARRIVE.TRANS64.RED.A1T0 RZ, [UR4], RZ ;  /* 0x000000ffffff79a7 */ /* 0x000fe60008100404 */
.L_x_114:
[----:B------:R-:W-:Y:S05]  /*62e0*/  BSYNC B0 ;  /* 0x0000000000007941 */ /* 0x000fea0003800000 */
.L_x_113:
        /* <DEDUP_REMOVED lines=8> */
.L_x_118:
        /* <DEDUP_REMOVED lines=8> */
.L_x_243:
[----:B------:R-:W-:Y:S05]  /*63f0*/  BSYNC B1 ;  /* 0x0000000000017941 */ /* 0x000fea0003800000 */
.L_x_119:
[----:B------:R-:W-:Y:S05]  /*6400*/  @P1 BRA `(.L_x_121) ;  /* 0x0000000000941947 */ /* 0x000fea0003800000 */
[----:B------:R-:W-:Y:S01]  /*6410*/  LEA R29, R12, R91, 0xd ;  /* 0x0000005b0c1d7211 */ /* 0x000fe200078e68ff */
[----:B------:R-:W-:Y:S05]  /*6420*/  WARPSYNC.ALL ;  /* 0x0000000000007948 */ /* 0x000fea0003800000 */
[----:B-1----:R-:W-:Y:S01]  /*6430*/  IMAD R5, R162, 0x2, R29 ;  /* 0x00000002a2057824 */ /* 0x002fe200078e021d */
[----:B------:R-:W1:Y:S05]  /*6440*/  LDSM.16.M88.4 R8, [R29] ;  /* 0x000000001d08783b */ /* 0x000e6a0000000200 */
        /* <DEDUP_REMOVED lines=33> */
.L_x_121:
[----:B------:R-:W-:Y:S02]  /*6660*/  LOP3.LUT R25, R25, R32, RZ, 0x3c, !PT ;  /* 0x0000002019197212 */ /* 0x000fe400078e3cff */
[----:B------:R-:W-:-:S07]  /*6670*/  SEL R12, R31, RZ, P4 ;  /* 0x000000ff1f0c7207 */ /* 0x000fce0002000000 */
.L_x_117:
[----:B------:R-:W-:Y:S05]  /*6680*/  BSYNC B0 ;  /* 0x0000000000007941 */ /* 0x000fea0003800000 */
.L_x_116:
[C-C-:B-1----:R-:W-:Y:S01]  /*6690*/  FFMA R5, R158.reuse, R136, R13.reuse ;  /* 0x000000889e057223 */ /* 0x142fe2000000000d */
[C-C-:B------:R-:W-:Y:S01]  /*66a0*/  FFMA R4, R158.reuse, R137, R13.reuse ;  /* 0x000000899e047223 */ /* 0x140fe2000000000d */
[C-C-:B------:R-:W-:Y:S01]  /*66b0*/  FFMA R9, R158.reuse, R144, R13.reuse ;  /* 0x000000909e097223 */ /* 0x140fe2000000000d */
[C-C-:B------:R-:W-:Y:S01]  /*66c0*/  FFMA R8, R158.reuse, R145, R13.reuse ;  /* 0x000000919e087223 */ /* 0x140fe2000000000d */
[C-C-:B------:R-:W-:Y:S01]  /*66d0*/  FFMA R140, R158.reuse, R140, R13.reuse ;  /* 0x0000008c9e8c7223 */ /* 0x140fe2000000000d */
[C-C-:B------:R-:W-:Y:S01]  /*66e0*/  FFMA R141, R158.reuse, R141, R13.reuse ;  /* 0x0000008d9e8d7223 */ /* 0x140fe2000000000d */
[C-C-:B------:R-:W-:Y:S01]  /*66f0*/  FFMA R29, R158.reuse, R148, R13.reuse ;  /* 0x000000949e1d7223 */ /* 0x140fe2000000000d */
[C---:B------:R-:W-:Y:S01]  /*6700*/  FFMA R24, R158.reuse, R149, R13 ;  /* 0x000000959e187223 */ /* 0x040fe2000000000d */
[C-C-:B------:R-:W-:Y:S01]  /*6710*/  FFMA R138, R158.reuse, R138, R15.reuse ;  /* 0x0000008a9e8a7223 */ /* 0x140fe2000000000f */
[C-C-:B------:R-:W-:Y:S01]  /*6720*/  FFMA R139, R158.reuse, R139, R15.reuse ;  /* 0x0000008b9e8b7223 */ /* 0x140fe2000000000f */
[C-C-:B------:R-:W-:Y:S01]  /*6730*/  FFMA R7, R158.reuse, R142, R15.reuse ;  /* 0x0000008e9e077223 */ /* 0x140fe2000000000f */
[C-C-:B------:R-:W-:Y:S01]  /*6740*/  FFMA R143, R158.reuse, R143, R15.reuse ;  /* 0x0000008f9e8f7223 */ /* 0x140fe2000000000f */
[C-C-:B------:R-:W-:Y:S01]  /*6750*/  FFMA R11, R158.reuse, R146, R15.reuse ;  /* 0x000000929e0b7223 */ /* 0x140fe2000000000f */
[C-C-:B------:R-:W-:Y:S01]  /*6760*/  FFMA R10, R158.reuse, R147, R15.reuse ;  /* 0x000000939e0a7223 */ /* 0x140fe2000000000f */
        /* <DEDUP_REMOVED lines=47> */
.L_x_123:
[----:B------:R-:W-:Y:S05]  /*6a60*/  BSYNC B0 ;  /* 0x0000000000007941 */ /* 0x000fea0003800000 */
.L_x_122:
[----:B------:R-:W-:Y:S06]  /*6a70*/  BAR.SYNC.DEFER_BLOCKING 0x1, 0x100 ;  /* 0x0044000000007b1d */ /* 0x000fec0000010000 */
[----:B------:R-:W-:Y:S04]  /*6a80*/  BSSY B0, `(.L_x_124) ;  /* 0x0000009000007945 */ /* 0x000fe80003800000 */
[----:B------:R-:W-:Y:S05]  /*6a90*/  @!P0 BRA `(.L_x_125) ;  /* 0x00000000001c8947 */ /* 0x000fea0003800000 */
[----:B------:R-:W-:-:S13]  /*6aa0*/  ISETP.NE.AND P3, PT, R165, 0x3, PT ;  /* 0x00000003a500780c */ /* 0x000fda0003f65270 */
[----:B------:R-:W-:Y:S05]  /*6ab0*/  @!P3 BRA `(.L_x_126) ;  /* 0x000000000004b947 */ /* 0x000fea0003800000 */
[----:B------:R-:W-:Y:S01]  /*6ac0*/  BPT.TRAP 0x1 ;  /* 0x000000040000795c */ /* 0x000fe20000300000 */
.L_x_126:
[----:B------:R-:W-:-:S04]  /*6ad0*/  ULEA UR4, UR8, UR51, 0x3 ;  /* 0x0000003308047291 */ /* 0x000fc8000f8e183f */
[----:B------:R-:W-:-:S04]  /*6ae0*/  UIADD3 UR4, UR4, 0x60, URZ ;  /* 0x0000006004047890 */ /* 0x000fc8000fffe03f */
[----:B------:R-:W-:-:S09]  /*6af0*/  UPRMT UR4, UR50, 0x654, UR4 ;  /* 0x0000065432047896 */ /* 0x000fd20008000004 */
[----:B------:R-:W-:Y:S03]  /*6b00*/  SYNCS.ARRIVE.TRANS64.RED.A1T0 RZ, [UR4], RZ ;  /* 0x000000ffffff79a7 */ /* 0x000fe60008100404 */
.L_x_125:
[----:B------:R-:W-:Y:S05]  /*6b10*/  BSYNC B0 ;  /* 0x0000000000007941 */ /* 0x000fea0003800000 */
.L_x_124:
        /* <DEDUP_REMOVED lines=8> */
.L_x_129:
[----:B------:R-:W-:Y:S01]  /*6ba0*/  SHF.L.U32 R25, R25, 0x1f, RZ ;  /* 0x0000001f19197819 */ /* 0x000fe200000006ff */
[----:B------:R-:W-:Y:S01]  /*6bb0*/  BSSY B1, `(.L_x_130) ;  /* 0x0000004000017945 */ /* 0x000fe20003800000 */
[----:B-1----:R-:W-:-:S04]  /*6bc0*/  LEA R4, R12, UR51, 0x3 ;  /* 0x000000330c047c11 */ /* 0x002fc8000f8e18ff */
[----:B------:R-:W1:Y:S02]  /*6bd0*/  SYNCS.PHASECHK.TRANS64.TRYWAIT P3, [R4+URZ+0x40], R25 ;  /* 0x00004019040075a7 */ /* 0x000e64000806017f */
[----:B-1----:R-:W-:Y:S05]  /*6be0*/  @!P3 BRA `(.L_x_131) ;  /* 0x000000400044b947 */ /* 0x002fea0003800000 */
.L_x_244:
[----:B------:R-:W-:Y:S05]  /*6bf0*/  BSYNC B1 ;  /* 0x0000000000017941 */ /* 0x000fea0003800000 */
.L_x_130:
[----:B------:R-:W-:Y:S05]  /*6c00*/  @P1 BRA `(.L_x_128) ;  /* 0x0000000000941947 */ /* 0x000fea0003800000 */
[----:B------:R-:W-:Y:S01]  /*6c10*/  IMAD R91, R12, 0x2000, R91 ;  /* 0x000020000c5b7824 */ /* 0x000fe200078e025b */
[----:B------:R-:W-:Y:S05]  /*6c20*/  WARPSYNC.ALL ;  /* 0x0000000000007948 */ /* 0x000fea0003800000 */
[----:B-1----:R-:W-:Y:S01]  /*6c30*/  IMAD R4, R162, 0x2, R91 ;  /* 0x00000002a2047824 */ /* 0x002fe200078e025b */
[----:B------:R-:W1:Y:S05]  /*6c40*/  LDSM.16.M88.4 R8, [R91] ;  /* 0x000000005b08783b */ /* 0x000e6a0000000200 */
[----:B------:R-:W2:Y:S01]  /*6c50*/  LDSM.16.M88.4 R4, [R4] ;  /* 0x000000000404783b */ /* 0x000ea20000000200 */
[C---:B-1----:R-:W-:Y:S01]  /*6c60*/  SHF.L.U32 R156, R8.reuse, 0x10, RZ ;  /* 0x00000010089c7819 */ /* 0x042fe200000006ff */
[----:B------:R-:W-:Y:S01]  /*6c70*/  IMAD.U32 R90, R11, 0x10000, RZ ;  /* 0x000100000b5a7824 */ /* 0x000fe200078e00ff */
[----:B------:R-:W-:-:S02]  /*6c80*/  LOP3.LUT R8, R8, 0xffff0000, RZ, 0xc0, !PT ;  /* 0xffff000008087812 */ /* 0x000fc400078ec0ff */
[----:B------:R-:W-:Y:S01]  /*6c90*/  LOP3.LUT R94, R9, 0xffff0000, RZ, 0xc0, !PT ;  /* 0xffff0000095e7812 */ /* 0x000fe200078ec0ff */
[C---:B--2---:R-:W-:Y:S01]  /*6ca0*/  IMAD.U32 R100, R6.reuse, 0x10000, RZ ;  /* 0x0001000006647824 */ /* 0x044fe200078e00ff */
[----:B------:R-:W-:Y:S01]  /*6cb0*/  LOP3.LUT R26, R6, 0xffff0000, RZ, 0xc0, !PT ;  /* 0xffff0000061a7812 */ /* 0x000fe200078ec0ff */
[----:B------:R-:W-:Y:S01]  /*6cc0*/  IMAD.U32 R6, R10, 0x10000, RZ ;  /* 0x000100000a067824 */ /* 0x000fe200078e00ff */
[C---:B------:R-:W-:Y:S01]  /*6cd0*/  SHF.L.U32 R102, R7.reuse, 0x10, RZ ;  /* 0x0000001007667819 */ /* 0x040fe200000006ff */
[C---:B------:R-:W-:Y:S01]  /*6ce0*/  IMAD.U32 R96, R4.reuse, 0x10000, RZ ;  /* 0x0001000004607824 */ /* 0x040fe200078e00ff */
        /* <DEDUP_REMOVED lines=23> */
.L_x_128:
[----:B------:R-:W-:Y:S05]  /*6e60*/  BSYNC B0 ;  /* 0x0000000000007941 */ /* 0x000fea0003800000 */
.L_x_127:
[C-C-:B-1----:R-:W-:Y:S01]  /*6e70*/  FFMA R5, R158.reuse, R72, R21.reuse ;  /* 0x000000489e057223 */ /* 0x142fe20000000015 */
        /* <DEDUP_REMOVED lines=38> */
[----:B------:R-:W-:Y:S01]  /*70e0*/  F2FP.BF16.F32.PACK_AB R5, R8, R11 ;  /* 0x0000000b0805723e */ /* 0x000fe200000010ff */
[----:B------:R1:W-:Y:S01]  /*70f0*/  STSM.16.M88.4 [R89+0x6200], R28 ;  /* 0x0062001c59007844 */ /* 0x0003e20000000200 */
[----:B------:R-:W-:Y:S02]  /*7100*/  F2FP.BF16.F32.PACK_AB R6, R10, R13 ;  /* 0x0000000d0a06723e */ /* 0x000fe400000010ff */
        /* <DEDUP_REMOVED lines=19> */
.L_x_133:
[----:B------:R-:W-:Y:S05]  /*7240*/  BSYNC B0 ;  /* 0x0000000000007941 */ /* 0x000fea0003800000 */
.L_x_132:
[----:B------:R-:W-:Y:S06]  /*7250*/  BAR.SYNC.DEFER_BLOCKING 0x1, 0x100 ;  /* 0x0044000000007b1d */ /* 0x000fec0000010000 */
[----:B------:R-:W-:Y:S04]  /*7260*/  BSSY B0, `(.L_x_134) ;  /* 0x0000009000007945 */ /* 0x000fe80003800000 */
[----:B------:R-:W-:Y:S05]  /*7270*/  @!P0 BRA `(.L_x_135) ;  /* 0x00000000001c8947 */ /* 0x000fea0003800000 */
[----:B------:R-:W-:-:S13]  /*7280*/  ISETP.NE.AND P0, PT, R165, 0x3, PT ;  /* 0x00000003a500780c */ /* 0x000fda0003f05270 */
[----:B------:R-:W-:Y:S05]  /*7290*/  @!P0 BRA `(.L_x_136) ;  /* 0x0000000000048947 */ /* 0x000fea0003800000 */
[----:B------:R-:W-:Y:S01]  /*72a0*/  BPT.TRAP 0x1 ;  /* 0x000000040000795c */ /* 0x000fe20000300000 */
.L_x_136:
[----:B------:R-:W-:-:S04]  /*72b0*/  ULEA UR4, UR36, UR51, 0x3 ;  /* 0x0000003324047291 */ /* 0x000fc8000f8e183f */
[----:B------:R-:W-:-:S04]  /*72c0*/  UIADD3 UR4, UR4, 0x60, URZ ;  /* 0x0000006004047890 */ /* 0x000fc8000fffe03f */
[----:B------:R-:W-:-:S09]  /*72d0*/  UPRMT UR4, UR50, 0x654, UR4 ;  /* 0x0000065432047896 */ /* 0x000fd20008000004 */
[----:B------:R-:W-:Y:S03]  /*72e0*/  SYNCS.ARRIVE.TRANS64.RED.A1T0 RZ, [UR4], RZ ;  /* 0x000000ffffff79a7 */ /* 0x000fe60008100404 */
.L_x_135:
[----:B------:R-:W-:Y:S05]  /*72f0*/  BSYNC B0 ;  /* 0x0000000000007941 */ /* 0x000fea0003800000 */
.L_x_134:
[----:B------:R-:W-:Y:S01]  /*7300*/  IADD3 R16, P0, R16, UR40, RZ ;  /* 0x0000002810107c10 */ /* 0x000fe2000ff1e0ff */
[----:B------:R-:W-:Y:S01]  /*7310*/  ULDC.64 UR4, c[0x0][0x8f8] ;  /* 0x00023e0000047ab9 */ /* 0x000fe20000000a00 */
[----:B------:R-:W-:Y:S01]  /*7320*/  UIADD3 UR36, UR36, 0x1, URZ ;  /* 0x0000000124247890 */ /* 0x000fe2000fffe03f */
[----:B-1----:R-:W-:Y:S01]  /*7330*/  PRMT R4, RZ, 0x7610, R4 ;  /* 0x00007610ff047816 */ /* 0x002fe20000000004 */
[----:B------:R-:W-:Y:S01]  /*7340*/  UMOV UR47, 0xffffffff ;  /* 0xffffffff002f7882 */ /* 0x000fe20000000000 */
[----:B------:R-:W-:Y:S01]  /*7350*/  IADD3.X R17, R17, UR39, RZ, P0, !PT ;  /* 0x0000002711117c10 */ /* 0x000fe200087fe4ff */
[----:B------:R-:W-:Y:S01]  /*7360*/  UISETP.NE.AND UP0, UPT, UR36, 0x4, UPT ;  /* 0x000000042400788c */ /* 0x000fe2000bf05270 */
[----:B------:R-:W-:Y:S01]  /*7370*/  ISETP.GE.U32.AND P0, PT, R16, UR4, PT ;  /* 0x0000000410007c0c */ /* 0x000fe2000bf06070 */
[----:B------:R-:W-:Y:S01]  /*7380*/  IMAD.MOV.U32 R155, RZ, RZ, -0x1 ;  /* 0xffffffffff9b7424 */ /* 0x000fe200078e00ff */
[----:B------:R-:W-:Y:S01]  /*7390*/  MOV R156, 0xffffffff ;  /* 0xffffffff009c7802 */ /* 0x000fe20000000f00 */
[----:B------:R-:W-:Y:S01]  /*73a0*/  USEL UR36, UR36, URZ, UP0 ;  /* 0x0000003f24247287 */ /* 0x000fe20008000000 */
[----:B------:R-:W-:-:S13]  /*73b0*/  ISETP.GE.U32.AND.EX P0, PT, R17, UR5, PT, P0 ;  /* 0x0000000511007c0c */ /* 0x000fda000bf06100 */
[----:B------:R-:W-:Y:S05]  /*73c0*/  @P0 BRA `(.L_x_137) ;  /* 0x0000000400600947 */ /* 0x000fea0003800000 */
[----:B------:R-:W1:Y:S01]  /*73d0*/  LDC.64 R10, c[0x0][0x8d0] ;  /* 0x00023400ff0a7b82 */ /* 0x000e620000000a00 */
[----:B------:R-:W2:Y:S01]  /*73e0*/  S2R R15, SR_CTAID.X ;  /* 0x00000000000f7919 */ /* 0x000ea20000002500 */
[----:B------:R-:W-:Y:S02]  /*73f0*/  IMAD.MOV.U32 R8, RZ, RZ, R16 ;  /* 0x000000ffff087224 */ /* 0x000fe400078e0010 */
[----:B------:R-:W-:-:S04]  /*7400*/  IMAD.MOV.U32 R9, RZ, RZ, R17 ;  /* 0x000000ffff097224 */ /* 0x000fc800078e0011 */
[----:B------:R-:W3:Y:S08]  /*7410*/  LDC R12, c[0x0][0x8d8] ;  /* 0x00023600ff0c7b82 */ /* 0x000ef00000000800 */
[----:B------:R-:W4:Y:S01]  /*7420*/  LDC.64 R26, c[0x0][0x8c8] ;  /* 0x00023200ff1a7b82 */ /* 0x000f220000000a00 */
[----:B-1----:R-:W-:-:S04]  /*7430*/  ISETP.NE.U32.AND P0, PT, R10, RZ, PT ;  /* 0x000000ff0a00720c */ /* 0x002fc80003f05070 */
[----:B------:R-:W-:-:S13]  /*7440*/  ISETP.NE.AND.EX P0, PT, R11, RZ, PT, P0 ;  /* 0x000000ff0b00720c */ /* 0x000fda0003f05300 */
[----:B--234-:R-:W-:Y:S05]  /*7450*/  @!P0 BRA `(.L_x_138) ;  /* 0x0000000000288947 */ /* 0x01cfea0003800000 */
[----:B------:R-:W1:Y:S02]  /*7460*/  LDC R5, c[0x0][0x8dc] ;  /* 0x00023700ff057b82 */ /* 0x000e640000000800 */
[----:B-1----:R-:W-:-:S04]  /*7470*/  IADD3 R9, P0, R16, R5, RZ ;  /* 0x0000000510097210 */ /* 0x002fc80007f1e0ff */
        /* <DEDUP_REMOVED lines=8> */
.L_x_138:
[----:B------:R-:W1:Y:S01]  /*7500*/  S2R R21, SR_CTAID.Y ;  /* 0x0000000000157919 */ /* 0x000e620000002600 */
[-CC-:B------:R-:W-:Y:S01]  /*7510*/  SHF.R.U64 R34, R8, R12.reuse, R9.reuse ;  /* 0x0000000c08227219 */ /* 0x180fe20000001209 */
[----:B------:R-:W2:Y:S01]  /*7520*/  LDC.64 R24, c[0x0][0x8e8] ;  /* 0x00023a00ff187b82 */ /* 0x000ea20000000a00 */
[----:B------:R-:W-:Y:S01]  /*7530*/  SHF.R.U32.HI R4, RZ, R12, R9 ;  /* 0x0000000cff047219 */ /* 0x000fe20000011609 */
[----:B------:R-:W-:Y:S01]  /*7540*/  ULDC UR4, c[0x0][0x150] ;  /* 0x0000540000047ab9 */ /* 0x000fe20000000800 */
[----:B------:R-:W-:Y:S01]  /*7550*/  IADD3 R7, P0, RZ, -R34, RZ ;  /* 0x80000022ff077210 */ /* 0x000fe20007f1e0ff */
[----:B------:R-:W-:Y:S01]  /*7560*/  IMAD.MOV.U32 R11, RZ, RZ, -0x1 ;  /* 0xffffffffff0b7424 */ /* 0x000fe200078e00ff */
[----:B------:R-:W-:-:S03]  /*7570*/  I2FP.F32.U32 R9, R15 ;  /* 0x0000000f00097245 */ /* 0x000fc60000201000 */
[----:B------:R-:W3:Y:S01]  /*7580*/  LDC R8, c[0x0][0x8c0] ;  /* 0x00023000ff087b82 */ /* 0x000ee20000000800 */
[----:B------:R-:W-:Y:S02]  /*7590*/  IMAD.X R5, RZ, RZ, ~R4, P0 ;  /* 0x000000ffff057224 */ /* 0x000fe400000e0e04 */
[----:B------:R-:W-:Y:S01]  /*75a0*/  FMUL R9, R9, UR4 ;  /* 0x0000000409097c20 */ /* 0x000fe20008400000 */
[----:B------:R-:W-:Y:S01]  /*75b0*/  ULDC UR4, c[0x0][0x154] ;  /* 0x0000550000047ab9 */ /* 0x000fe20000000800 */
[-C--:B------:R-:W-:Y:S02]  /*75c0*/  IMAD R6, R5, R26.reuse, RZ ;  /* 0x0000001a05067224 */ /* 0x080fe400078e02ff */
[C---:B------:R-:W-:Y:S01]  /*75d0*/  IMAD.WIDE.U32 R4, R7.reuse, R26, R16 ;  /* 0x0000001a07047225 */ /* 0x040fe200078e0010 */
[----:B------:R-:W4:Y:S01]  /*75e0*/  LDC R28, c[0x0][0x8b0] ;  /* 0x00022c00ff1c7b82 */ /* 0x000f220000000800 */
[----:B------:R-:W5:Y:S02]  /*75f0*/  F2I.U32.TRUNC.NTZ R9, R9 ;  /* 0x0000000900097305 */ /* 0x000f64000020f000 */
[----:B------:R-:W-:-:S05]  /*7600*/  IMAD R7, R7, R27, R6 ;  /* 0x0000001b07077224 */ /* 0x000fca00078e0206 */
[----:B------:R-:W4:Y:S01]  /*7610*/  LDC R30, c[0x0][0x900] ;  /* 0x00024000ff1e7b82 */ /* 0x000f220000000800 */
[----:B------:R-:W-:Y:S02]  /*7620*/  IADD3 R5, R5, R7, RZ ;  /* 0x0000000705057210 */ /* 0x000fe40007ffe0ff */
[----:B--2---:R-:W-:-:S04]  /*7630*/  ISETP.NE.U32.AND P0, PT, R24, RZ, PT ;  /* 0x000000ff1800720c */ /* 0x004fc80003f05070 */
[----:B------:R-:W-:Y:S01]  /*7640*/  ISETP.NE.AND.EX P0, PT, R25, RZ, PT, P0 ;  /* 0x000000ff1900720c */ /* 0x000fe20003f05300 */
[----:B------:R-:W2:Y:S01]  /*7650*/  LDC R6, c[0x0][0x144] ;  /* 0x00005100ff067b82 */ /* 0x000ea20000000800 */
[-C--:B---3--:R-:W-:Y:S01]  /*7660*/  SHF.R.U64 R12, R4, R8.reuse, R5 ;  /* 0x00000008040c7219 */ /* 0x088fe20000001205 */
[----:B-----5:R-:W-:Y:S01]  /*7670*/  IMAD.MOV R9, RZ, RZ, -R9 ;  /* 0x000000ffff097224 */ /* 0x020fe200078e0a09 */
[----:B-1----:R-:W-:Y:S02]  /*7680*/  I2FP.F32.U32 R4, R21 ;  /* 0x0000001500047245 */ /* 0x002fe40000201000 */
[----:B------:R-:W-:-:S03]  /*7690*/  SHF.R.U32.HI R5, RZ, R8, R5 ;  /* 0x00000008ff057219 */ /* 0x000fc60000011605 */
[----:B------:R-:W1:Y:S01]  /*76a0*/  LDC R26, c[0x0][0x148] ;  /* 0x00005200ff1a7b82 */ /* 0x000e620000000800 */
[----:B------:R-:W-:Y:S01]  /*76b0*/  FMUL R7, R4, UR4 ;  /* 0x0000000404077c20 */ /* 0x000fe20008400000 */
[-CC-:B----4-:R-:W-:Y:S02]  /*76c0*/  SHF.R.U64 R10, R12, R28.reuse, R5.reuse ;  /* 0x0000001c0c0a7219 */ /* 0x190fe40000001205 */
[----:B------:R-:W-:Y:S01]  /*76d0*/  SHF.R.U32.HI R5, RZ, R28, R5 ;  /* 0x0000001cff057219 */ /* 0x000fe20000011605 */
[----:B------:R3:W4:Y:S03]  /*76e0*/  F2I.U32.TRUNC.NTZ R23, R7 ;  /* 0x0000000700177305 */ /* 0x000726000020f000 */
[----:B------:R-:W1:Y:S01]  /*76f0*/  LDC R27, c[0x0][0x8a8] ;  /* 0x00022a00ff1b7b82 */ /* 0x000e620000000800 */
[-C--:B------:R-:W-:Y:S02]  /*7700*/  SHF.R.U64 R13, R10, R30.reuse, R5 ;  /* 0x0000001e0a0d7219 */ /* 0x080fe40000001205 */
[----:B------:R-:W-:-:S02]  /*7710*/  SHF.L.U32 R11, R11, R30, RZ ;  /* 0x0000001e0b0b7219 */ /* 0x000fc400000006ff */
[-C--:B------:R-:W-:Y:S01]  /*7720*/  SHF.R.U32.HI R5, RZ, R30.reuse, R5 ;  /* 0x0000001eff057219 */ /* 0x080fe20000011605 */
[----:B------:R-:W-:Y:S01]  /*7730*/  IMAD.MOV.U32 R4, RZ, RZ, R13 ;  /* 0x000000ffff047224 */ /* 0x000fe200078e000d */
[----:B------:R-:W-:Y:S01]  /*7740*/  SHF.L.U32 R30, R3, R30, RZ ;  /* 0x0000001e031e7219 */ /* 0x000fe200000006ff */
[----:B------:R-:W1:Y:S01]  /*7750*/  LDC R31, c[0x0][0x8f0] ;  /* 0x00023c00ff1f7b82 */ /* 0x000e620000000800 */
[----:B--2---:R-:W-:Y:S01]  /*7760*/  IMAD R15, R6, R9, R15 ;  /* 0x00000009060f7224 */ /* 0x004fe200078e020f */
[----:B------:R-:W-:-:S06]  /*7770*/  LOP3.LUT R29, RZ, R11, RZ, 0x33, !PT ;  /* 0x0000000bff1d7212 */ /* 0x000fcc00078e33ff */
[----:B------:R-:W2:Y:S08]  /*7780*/  LDC R32, c[0x0][0x8e0] ;  /* 0x00023800ff207b82 */ /* 0x000eb00000000800 */
[----:B------:R-:W1:Y:S01]  /*7790*/  LDC R33, c[0x0][0x8b8] ;  /* 0x00022e00ff217b82 */ /* 0x000e620000000800 */
[----:B---34-:R-:W-:Y:S05]  /*77a0*/  @!P0 BRA `(.L_x_139) ;  /* 0x0000000000288947 */ /* 0x018fea0003800000 */
[----:B------:R-:W3:Y:S02]  /*77b0*/  LDC R4, c[0x0][0x8f4] ;  /* 0x00023d00ff047b82 */ /* 0x000ee40000000800 */
[----:B---3--:R-:W-:-:S04]  /*77c0*/  IADD3 R3, P0, R13, R4, RZ ;  /* 0x000000040d037210 */ /* 0x008fc80007f1e0ff */
        /* <DEDUP_REMOVED lines=8> */
.L_x_139:
[----:B------:R-:W-:Y:S01]  /*7850*/  ISETP.NE.AND P0, PT, R2, 0x1, PT ;  /* 0x000000010200780c */ /* 0x000fe20003f05270 */
[----:B------:R-:W-:Y:S01]  /*7860*/  IMAD.MOV R23, RZ, RZ, -R23 ;  /* 0x000000ffff177224 */ /* 0x000fe200078e0a17 */
[----:B-1----:R-:W-:Y:S02]  /*7870*/  SHF.R.U64 R3, R4, R31, R5 ;  /* 0x0000001f04037219 */ /* 0x002fe40000001205 */
[----:B------:R-:W-:Y:S02]  /*7880*/  LOP3.LUT R156, R10, R29, RZ, 0xc0, !PT ;  /* 0x0000001d0a9c7212 */ /* 0x000fe400078ec0ff */
[----:B------:R-:W-:Y:S01]  /*7890*/  IADD3 R5, R27, -0x1, RZ ;  /* 0xffffffff1b057810 */ /* 0x000fe20007ffe0ff */
[----:B------:R-:W-:Y:S01]  /*78a0*/  IMAD.MOV R4, RZ, RZ, -R3 ;  /* 0x000000ffff047224 */ /* 0x000fe200078e0a03 */
[----:B------:R-:W-:Y:S01]  /*78b0*/  R2UR UR47, R34 ;  /* 0x00000000222f72ca */ /* 0x000fe200000e0000 */
[----:B------:R-:W-:Y:S01]  /*78c0*/  IMAD R156, R30, R3, R156 ;  /* 0x000000031e9c7224 */ /* 0x000fe200078e029c */
[----:B------:R-:W-:Y:S01]  /*78d0*/  LOP3.LUT R12, R12, R5, RZ, 0xc0, !PT ;  /* 0x000000050c0c7212 */ /* 0x000fe200078ec0ff */
[----:B--2---:R-:W-:-:S02]  /*78e0*/  IMAD R3, R4, R32, R13 ;  /* 0x0000002004037224 */ /* 0x004fc400078e020d */
[----:B------:R-:W-:Y:S02]  /*78f0*/  @P0 IMAD R15, R26, R23, R21 ;  /* 0x000000171a0f0224 */ /* 0x000fe400078e0215 */
[----:B------:R-:W-:Y:S02]  /*7900*/  IMAD R3, R3, R27, R12 ;  /* 0x0000001b03037224 */ /* 0x000fe400078e020c */
[----:B------:R-:W-:Y:S02]  /*7910*/  IMAD R156, R156, R33, R15 ;  /* 0x000000219c9c7224 */ /* 0x000fe400078e020f */
[----:B------:R-:W-:-:S03]  /*7920*/  IMAD.MOV.U32 R4, RZ, RZ, 0x1 ;  /* 0x00000001ff047424 */ /* 0x000fc600078e00ff */
[----:B------:R-:W-:Y:S02]  /*7930*/  SEL R155, R3, R156, !P0 ;  /* 0x0000009c039b7207 */ /* 0x000fe40004000000 */
[----:B------:R-:W-:-:S07]  /*7940*/  SEL R156, R156, R3, !P0 ;  /* 0x000000039c9c7207 */ /* 0x000fce0004000000 */
.L_x_137:
[----:B------:R-:W-:Y:S01]  /*7950*/  UIADD3 UR48, UR49, UR48, URZ ;  /* 0x0000003031307290 */ /* 0x000fe2000fffe03f */
[----:B------:R-:W-:Y:S01]  /*7960*/  LOP3.LUT P0, RZ, R4, 0xff, RZ, 0xc0, !PT ;  /* 0x000000ff04ff7812 */ /* 0x000fe2000780c0ff */
[----:B------:R-:W-:Y:S01]  /*7970*/  UIADD3 UR42, UR42, 0x8, URZ ;  /* 0x000000082a2a7890 */ /* 0x000fe2000fffe03f */
[----:B------:R-:W-:Y:S01]  /*7980*/  IMAD.MOV.U32 R163, RZ, RZ, R0 ;  /* 0x000000ffffa37224 */ /* 0x000fe200078e0000 */
[----:B------:R-:W-:Y:S02]  /*7990*/  USHF.R.U32.HI UR4, URZ, 0x2, UR48 ;  /* 0x000000023f047899 */ /* 0x000fe40008011630 */
[----:B------:R-:W-:Y:S02]  /*79a0*/  UISETP.GT.U32.AND UP0, UPT, UR48, 0x3, UPT ;  /* 0x000000033000788c */ /* 0x000fe4000bf04070 */
[----:B------:R-:W-:Y:S02]  /*79b0*/  ULOP3.LUT UR4, UR4, 0x1, URZ, 0xc0, !UPT ;  /* 0x0000000104047892 */ /* 0x000fe4000f8ec03f */
[----:B------:R-:W-:-:S02]  /*79c0*/  UISETP.LT.U32.AND UP0, UPT, UR49, 0x4, UP0 ;  /* 0x000000043100788c */ /* 0x000fc40008701070 */
[----:B------:R-:W-:Y:S02]  /*79d0*/  UISETP.NE.U32.AND UP1, UPT, UR4, 0x1, UPT ;  /* 0x000000010400788c */ /* 0x000fe4000bf25070 */
[----:B------:R-:W-:Y:S02]  /*79e0*/  USEL UR5, URZ, 0x1, !UP0 ;  /* 0x000000013f057887 */ /* 0x000fe4000c000000 */
[----:B------:R-:W-:Y:S02]  /*79f0*/  UISETP.GT.U32.AND UP1, UPT, UR49, 0x3, !UP1 ;  /* 0x000000033100788c */ /* 0x000fe4000cf24070 */
[----:B------:R-:W-:Y:S02]  /*7a00*/  ULOP3.LUT UR48, UR48, 0x3, URZ, 0xc0, !UPT ;  /* 0x0000000330307892 */ /* 0x000fe4000f8ec03f */
[----:B------:R-:W-:-:S04]  /*7a10*/  USEL UR4, URZ, 0x1, !UP1 ;  /* 0x000000013f047887 */ /* 0x000fc8000c800000 */
[----:B------:R-:W-:Y:S01]  /*7a20*/  ULOP3.LUT UR43, UR4, UR43, UR5, 0x96, !UPT ;  /* 0x0000002b042b7292 */ /* 0x000fe2000f8e9605 */
[----:B------:R-:W-:Y:S11]  /*7a30*/  @P0 BRA `(.L_x_140) ;  /* 0xffffff9c003c0947 */ /* 0x000ff6000383ffff */
[----:B------:R-:W-:-:S13]  /*7a40*/  PLOP3.LUT P0, PT, PT, PT, PT, 0x8, 0x0 ;  /* 0x000000000000781c */ /* 0x000fda0003f0e170 */
.L_x_21:
[----:B------:R-:W-:Y:S05]  /*7a50*/  @P0 BRA `(.L_x_13) ;  /* 0x0000002c00e40947 */ /* 0x000fea0003800000 */
[----:B------:R-:W-:Y:S01]  /*7a60*/  ULDC.64 UR6, c[0x0][0x588] ;  /* 0x0001620000067ab9 */ /* 0x000fe20000000a00 */
[----:B------:R-:W-:Y:S01]  /*7a70*/  ISETP.NE.U32.AND P1, PT, R20, RZ, PT ;  /* 0x000000ff1400720c */ /* 0x000fe20003f25070 */
[----:B------:R-:W-:-:S04]  /*7a80*/  DEPBAR.LE SB0, 0x0 ;  /* 0x000080000000791a */ /* 0x000fc80000000000 */
[----:B------:R-:W-:Y:S01]  /*7a90*/  ISETP.NE.U32.AND P0, PT, RZ, UR6, PT ;  /* 0x00000006ff007c0c */ /* 0x000fe2000bf05070 */
[----:B------:R-:W-:Y:S01]  /*7aa0*/  BSSY B0, `(.L_x_141) ;  /* 0x0000015000007945 */ /* 0x000fe20003800000 */
[----:B------:R-:W-:Y:S02]  /*7ab0*/  ISETP.NE.AND.EX P1, PT, R14, RZ, PT, P1 ;  /* 0x000000ff0e00720c */ /* 0x000fe40003f25310 */
[----:B------:R-:W-:-:S13]  /*7ac0*/  ISETP.NE.AND.EX P0, PT, RZ, UR7, PT, P0 ;  /* 0x00000007ff007c0c */ /* 0x000fda000bf05300 */
[----:B------:R-:W-:Y:S05]  /*7ad0*/  @P0 BRA P1, `(.L_x_142) ;  /* 0x0000000000440947 */ /* 0x000fea0000800000 */
[----:B------:R-:W-:-:S04]  /*7ae0*/  ISETP.NE.U32.AND P0, PT, R20, RZ, PT ;  /* 0x000000ff1400720c */ /* 0x000fc80003f05070 */
[----:B------:R-:W-:-:S13]  /*7af0*/  ISETP.NE.AND.EX P0, PT, R14, RZ, PT, P0 ;  /* 0x000000ff0e00720c */ /* 0x000fda0003f05300 */
[----:B------:R-:W-:Y:S05]  /*7b00*/  @!P0 BRA `(.L_x_143) ;  /* 0x00000000002c8947 */ /* 0x000fea0003800000 */
[----:B------:R-:W-:-:S13]  /*7b10*/  LOP3.LUT P0, RZ, R154, 0xff, RZ, 0xc0, !PT ;  /* 0x000000ff9aff7812 */ /* 0x000fda000780c0ff */
[----:B------:R-:W-:Y:S05]  /*7b20*/  @!P0 BRA `(.L_x_144) ;  /* 0x0000000000108947 */ /* 0x000fea0003800000 */
[----:B-----5:R-:W-:-:S13]  /*7b30*/  FSETP.NEU.AND P0, PT, R157, RZ, PT ;  /* 0x000000ff9d00720b */ /* 0x020fda0003f0d000 */
[----:B------:R-:W-:Y:S05]  /*7b40*/  @!P0 BREAK B0 ;  /* 0x0000000000008942 */ /* 0x000fea0003800000 */
[----:B------:R-:W-:Y:S05]  /*7b50*/  @P0 BRA `(.L_x_142) ;  /* 0x0000000000240947 */ /* 0x000fea0003800000 */
[----:B------:R-:W-:Y:S05]  /*7b60*/  BRA `(.L_x_13) ;  /* 0x0000002c00a07947 */ /* 0x000fea0003800000 */
.L_x_144:
[----:B------:R-:W-:-:S04]  /*7b70*/  ISETP.NE.U32.AND P0, PT, RZ, UR6, PT ;  /* 0x00000006ff007c0c */ /* 0x000fc8000bf05070 */
[----:B------:R-:W-:-:S13]  /*7b80*/  ISETP.NE.AND.EX P0, PT, RZ, UR7, PT, P0 ;  /* 0x00000007ff007c0c */ /* 0x000fda000bf05300 */
[----:B------:R-:W-:Y:S05]  /*7b90*/  @!P0 BREAK B0 ;  /* 0x0000000000008942 */ /* 0x000fea0003800000 */
[----:B------:R-:W-:Y:S05]  /*7ba0*/  @P0 BRA `(.L_x_142) ;  /* 0x0000000000100947 */ /* 0x000fea0003800000 */
[----:B------:R-:W-:Y:S05]  /*7bb0*/  BRA `(.L_x_13) ;  /* 0x0000002c008c7947 */ /* 0x000fea0003800000 */
.L_x_143:
[----:B-----5:R-:W-:-:S13]  /*7bc0*/  FSETP.NEU.AND P0, PT, R157, RZ, PT ;  /* 0x000000ff9d00720b */ /* 0x020fda0003f0d000 */
[----:B------:R-:W-:Y:S05]  /*7bd0*/  @!P0 BREAK B0 ;  /* 0x0000000000008942 */ /* 0x000fea0003800000 */
[----:B------:R-:W-:Y:S05]  /*7be0*/  @!P0 BRA `(.L_x_13) ;  /* 0x0000002c00808947 */ /* 0x000fea0003800000 */
.L_x_142:
[----:B-1----:R-:W-:Y:S05]  /*7bf0*/  BSYNC B0 ;  /* 0x0000000000007941 */ /* 0x002fea0003800000 */
.L_x_141:
[----:B------:R-:W-:-:S04]  /*7c00*/  LOP3.LUT R19, R19, 0x1, RZ, 0xfc, !PT ;  /* 0x0000000113137812 */ /* 0x000fc800078efcff */
[----:B------:R-:W-:-:S13]  /*7c10*/  ISETP.NE.AND P0, PT, R19, 0x3, PT ;  /* 0x000000031300780c */ /* 0x000fda0003f05270 */
[----:B------:R-:W-:Y:S05]  /*7c20*/  @!P0 BRA `(.L_x_145) ;  /* 0x0000000000048947 */ /* 0x000fea0003800000 */
[----:B------:R-:W-:Y:S01]  /*7c30*/  BPT.TRAP 0x1 ;  /* 0x000000040000795c */ /* 0x000fe20000300000 */
.L_x_145:
[----:B------:R-:W1:Y:S01]  /*7c40*/  S2UR UR5, SR_CgaCtaId ;  /* 0x00000000000579c3 */ /* 0x000e620000008800 */
[----:B------:R-:W-:Y:S02]  /*7c50*/  UMOV UR4, 0x400 ;  /* 0x0000040000047882 */ /* 0x000fe40000000000 */
[----:B-1----:R-:W-:-:S04]  /*7c60*/  ULEA UR4, UR5, UR4, 0x18 ;  /* 0x0000000405047291 */ /* 0x002fc8000f8ec03f */
[----:B------:R-:W-:-:S04]  /*7c70*/  ULEA UR4, UR36, UR4, 0x3 ;  /* 0x0000000424047291 */ /* 0x000fc8000f8e183f */
[----:B------:R-:W-:-:S04]  /*7c80*/  UIADD3 UR4, UR4, 0x60, URZ ;  /* 0x0000006004047890 */ /* 0x000fc8000fffe03f */
[----:B------:R-:W-:-:S09]  /*7c90*/  UPRMT UR4, UR5, 0x654, UR4 ;  /* 0x0000065405047896 */ /* 0x000fd20008000004 */
[----:B------:R-:W-:Y:S01]  /*7ca0*/  SYNCS.ARRIVE.TRANS64.RED.A1T0 RZ, [UR4], RZ ;  /* 0x000000ffffff79a7 */ /* 0x000fe20008100404 */
[----:B------:R-:W-:Y:S05]  /*7cb0*/  BRA `(.L_x_13) ;  /* 0x0000002c004c7947 */ /* 0x000fea0003800000 */
.L_x_12:
[----:B------:R-:W-:Y:S01]  /*7cc0*/  ULDC.64 UR4, c[0x0][0x8f8] ;  /* 0x00023e0000047ab9 */ /* 0x000fe20000000a00 */
[----:B------:R-:W-:Y:S01]  /*7cd0*/  PRMT R10, RZ, 0x7610, R10 ;  /* 0x00007610ff0a7816 */ /* 0x000fe2000000000a */
[----:B------:R-:W-:Y:S01]  /*7ce0*/  IMAD.MOV.U32 R20, RZ, RZ, -0x1 ;  /* 0xffffffffff147424 */ /* 0x000fe200078e00ff */
[----:B------:R-:W-:Y:S01]  /*7cf0*/  ISETP.GE.U32.AND P0, PT, R16, UR4, PT ;  /* 0x0000000410007c0c */ /* 0x000fe2000bf06070 */
[----:B------:R-:W-:Y:S01]  /*7d00*/  IMAD.MOV.U32 R13, RZ, RZ, -0x1 ;  /* 0xffffffffff0d7424 */ /* 0x000fe200078e00ff */
[----:B------:R-:W-:Y:S02]  /*7d10*/  MOV R21, 0xffffffff ;  /* 0xffffffff00157802 */ /* 0x000fe40000000f00 */
[----:B------:R-:W-:-:S13]  /*7d20*/  ISETP.GE.U32.AND.EX P0, PT, R17, UR5, PT, P0 ;  /* 0x0000000511007c0c */ /* 0x000fda000bf06100 */
[----:B------:R-:W-:Y:S05]  /*7d30*/  @P0 BRA `(.L_x_146) ;  /* 0x0000000400240947 */ /* 0x000fea0003800000 */
[----:B------:R-:W2:Y:S01]  /*7d40*/  LDC.64 R20, c[0x0][0x8d0] ;  /* 0x00023400ff147b82 */ /* 0x000ea20000000a00 */
[----:B------:R-:W-:Y:S01]  /*7d50*/  IMAD.MOV.U32 R14, RZ, RZ, R16 ;  /* 0x000000ffff0e7224 */ /* 0x000fe200078e0010 */
[----:B------:R-:W-:-:S06]  /*7d60*/  MOV R15, R17 ;  /* 0x00000011000f7202 */ /* 0x000fcc0000000f00 */
[----:B------:R-:W3:Y:S08]  /*7d70*/  LDC R26, c[0x0][0x8d8] ;  /* 0x00023600ff1a7b82 */ /* 0x000ef00000000800 */
[----:B------:R-:W4:Y:S01]  /*7d80*/  LDC.64 R28, c[0x0][0x8c8] ;  /* 0x00023200ff1c7b82 */ /* 0x000f220000000a00 */
[----:B--2---:R-:W-:-:S04]  /*7d90*/  ISETP.NE.U32.AND P0, PT, R20, RZ, PT ;  /* 0x000000ff1400720c */ /* 0x004fc80003f05070 */
[----:B------:R-:W-:-:S13]  /*7da0*/  ISETP.NE.AND.EX P0, PT, R21, RZ, PT, P0 ;  /* 0x000000ff1500720c */ /* 0x000fda0003f05300 */
[----:B---34-:R-:W-:Y:S05]  /*7db0*/  @!P0 BRA `(.L_x_147) ;  /* 0x0000000000288947 */ /* 0x018fea0003800000 */
[----:B------:R-:W2:Y:S02]  /*7dc0*/  LDC R11, c[0x0][0x8dc] ;  /* 0x00023700ff0b7b82 */ /* 0x000ea40000000800 */
[----:B--2---:R-:W-:-:S05]  /*7dd0*/  IADD3 R15, P0, R16, R11, RZ ;  /* 0x0000000b100f7210 */ /* 0x004fca0007f1e0ff */
[----:B------:R-:W-:-:S04]  /*7de0*/  IMAD.X R25, RZ, RZ, R17, P0 ;  /* 0x000000ffff197224 */ /* 0x000fc800000e0611 */
[----:B------:R-:W-:-:S04]  /*7df0*/  IMAD.WIDE.U32 R10, R25, R20, RZ ;  /* 0x00000014190a7225 */ /* 0x000fc800078e00ff */
[----:B------:R-:W-:-:S04]  /*7e00*/  IMAD.WIDE.U32 R12, P0, R15, R21, R10 ;  /* 0x000000150f0c7225 */ /* 0x000fc8000780000a */
[----:B------:R-:W-:-:S04]  /*7e10*/  IMAD.WIDE.U32 R10, R15, R20, RZ ;  /* 0x000000140f0a7225 */ /* 0x000fc800078e00ff */
[----:B------:R-:W-:Y:S01]  /*7e20*/  IMAD.X R15, RZ, RZ, RZ, P0 ;  /* 0x000000ffff0f7224 */ /* 0x000fe200000e06ff */
[----:B------:R-:W-:Y:S01]  /*7e30*/  IADD3 RZ, P0, R11, R12, RZ ;  /* 0x0000000c0bff7210 */ /* 0x000fe20007f1e0ff */
[----:B------:R-:W-:-:S04]  /*7e40*/  IMAD.MOV.U32 R14, RZ, RZ, R13 ;  /* 0x000000ffff0e7224 */ /* 0x000fc800078e000d */
[----:B------:R-:W-:-:S08]  /*7e50*/  IMAD.WIDE.U32.X R14, R25, R21, R14, P0 ;  /* 0x00000015190e7225 */ /* 0x000fd000000e040e */
.L_x_147:
[----:B------:R-:W2:Y:S01]  /*7e60*/  LDC.64 R30, c[0x0][0x8e8] ;  /* 0x00023a00ff1e7b82 */ /* 0x000ea20000000a00 */
[-CC-:B------:R-:W-:Y:S01]  /*7e70*/  SHF.R.U64 R24, R14, R26.reuse, R15.reuse ;  /* 0x0000001a0e187219 */ /* 0x180fe2000000120f */
[----:B------:R-:W-:Y:S01]  /*7e80*/  ULDC UR4, c[0x0][0x900] ;  /* 0x0002400000047ab9 */ /* 0x000fe20000000800 */
[----:B------:R-:W-:Y:S02]  /*7e90*/  SHF.R.U32.HI R10, RZ, R26, R15 ;  /* 0x0000001aff0a7219 */ /* 0x000fe4000001160f */
[----:B------:R-:W-:-:S03]  /*7ea0*/  IADD3 R13, P0, RZ, -R24, RZ ;  /* 0x80000018ff0d7210 */ /* 0x000fc60007f1e0ff */
[----:B------:R-:W3:Y:S01]  /*7eb0*/  LDC R14, c[0x0][0x8c0] ;  /* 0x00023000ff0e7b82 */ /* 0x000ee20000000800 */
[----:B------:R-:W-:-:S05]  /*7ec0*/  IADD3.X R11, RZ, ~R10, RZ, P0, !PT ;  /* 0x8000000aff0b7210 */ /* 0x000fca00007fe4ff */
[-C--:B------:R-:W-:Y:S02]  /*7ed0*/  IMAD R12, R11, R28.reuse, RZ ;  /* 0x0000001c0b0c7224 */ /* 0x080fe400078e02ff */
[----:B------:R-:W4:Y:S01]  /*7ee0*/  LDC R26, c[0x0][0x8b0] ;  /* 0x00022c00ff1a7b82 */ /* 0x000f220000000800 */
[----:B------:R-:W-:-:S04]  /*7ef0*/  IMAD.WIDE.U32 R10, R13, R28, R16 ;  /* 0x0000001c0d0a7225 */ /* 0x000fc800078e0010 */
[----:B------:R-:W-:-:S03]  /*7f00*/  IMAD R13, R13, R29, R12 ;  /* 0x0000001d0d0d7224 */ /* 0x000fc600078e020c */
[----:B------:R-:W1:Y:S01]  /*7f10*/  LDC R27, c[0x0][0x8a8] ;  /* 0x00022a00ff1b7b82 */ /* 0x000e620000000800 */
[----:B------:R-:W-:Y:S01]  /*7f20*/  IMAD.IADD R11, R11, 0x1, R13 ;  /* 0x000000010b0b7824 */ /* 0x000fe200078e020d */
[----:B--2---:R-:W-:-:S04]  /*7f30*/  ISETP.NE.U32.AND P0, PT, R30, RZ, PT ;  /* 0x000000ff1e00720c */ /* 0x004fc80003f05070 */
[----:B------:R-:W-:Y:S02]  /*7f40*/  ISETP.NE.AND.EX P0, PT, R31, RZ, PT, P0 ;  /* 0x000000ff1f00720c */ /* 0x000fe40003f05300 */
        /* <DEDUP_REMOVED lines=24> */
.L_x_148:
[----:B------:R-:W-:Y:S01]  /*80d0*/  ISETP.NE.AND P0, PT, R2, 0x1, PT ;  /* 0x000000010200780c */ /* 0x000fe20003f05270 */
[----:B------:R-:W-:Y:S01]  /*80e0*/  USHF.L.U32 UR4, UR38, UR4, URZ ;  /* 0x0000000426047299 */ /* 0x000fe2000800063f */
[----:B--2---:R-:W-:Y:S01]  /*80f0*/  SHF.R.U64 R10, R10, R28, R11 ;  /* 0x0000001c0a0a7219 */ /* 0x004fe2000000120b */
[----:B------:R-:W-:Y:S01]  /*8100*/  VIADD R21, R27, 0xffffffff ;  /* 0xffffffff1b157836 */ /* 0x000fe20000000000 */
[----:B------:R-:W-:Y:S01]  /*8110*/  LOP3.LUT R7, R25, R32, RZ, 0xc0, !PT ;  /* 0x0000002019077212 */ /* 0x000fe200078ec0ff */
[----:B------:R-:W-:Y:S01]  /*8120*/  IMAD.MOV.U32 R13, RZ, RZ, R24 ;  /* 0x000000ffff0d7224 */ /* 0x000fe200078e0018 */
[----:B------:R-:W-:Y:S02]  /*8130*/  IADD3 R11, -R10, RZ, RZ ;  /* 0x000000ff0a0b7210 */ /* 0x000fe40007ffe1ff */
[----:B------:R-:W-:Y:S01]  /*8140*/  LOP3.LUT R21, R20, R21, RZ, 0xc0, !PT ;  /* 0x0000001514157212 */ /* 0x000fe200078ec0ff */
[----:B------:R-:W-:Y:S02]  /*8150*/  IMAD R7, R10, UR4, R7 ;  /* 0x000000040a077c24 */ /* 0x000fe4000f8e0207 */
[----:B------:R-:W-:-:S02]  /*8160*/  IMAD.MOV.U32 R10, RZ, RZ, 0x1 ;  /* 0x00000001ff0a7424 */ /* 0x000fc400078e00ff */
[----:B------:R-:W-:Y:S02]  /*8170*/  @P0 IMAD R8, R9, R23, R6 ;  /* 0x0000001709080224 */ /* 0x000fe400078e0206 */
[----:B---3--:R-:W-:Y:S02]  /*8180*/  IMAD R6, R11, R29, R26 ;  /* 0x0000001d0b067224 */ /* 0x008fe400078e021a */
[----:B----4-:R-:W-:Y:S02]  /*8190*/  IMAD R8, R7, R33, R8 ;  /* 0x0000002107087224 */ /* 0x010fe400078e0208 */
[----:B------:R-:W-:-:S05]  /*81a0*/  IMAD R21, R6, R27, R21 ;  /* 0x0000001b06157224 */ /* 0x000fca00078e0215 */
[----:B------:R-:W-:Y:S02]  /*81b0*/  SEL R20, R21, R8, !P0 ;  /* 0x0000000815147207 */ /* 0x000fe40004000000 */
[----:B------:R-:W-:-:S07]  /*81c0*/  SEL R21, R8, R21, !P0 ;  /* 0x0000001508157207 */ /* 0x000fce0004000000 */
.L_x_146:
[----:B------:R-:W-:-:S08]  /*81d0*/  NOP ;  /* 0x0000000000007918 */ /* 0x000fd00000000000 */
[----:B------:R-:W2:-:S00]  /*81e0*/  USETMAXREG.DEALLOC.CTAPOOL 0x28 ;  /* 0x00000028000079c8 */ /* 0x000e8000080e0500 */
[----:B--2---:R-:W-:-:S13]  /*81f0*/  ISETP.NE.AND P0, PT, R0, 0x1, PT ;  /* 0x000000010000780c */ /* 0x004fda0003f05270 */
[----:B------:R-:W-:Y:S05]  /*8200*/  @!P0 BRA `(.L_x_13) ;  /* 0x0000002400f88947 */ /* 0x000fea0003800000 */
[----:B------:R-:W-:Y:S05]  /*8210*/  @!P4 BRA `(.L_x_149) ;  /* 0x000000180010c947 */ /* 0x000fea0003800000 */
[----:B------:R-:W-:-:S04]  /*8220*/  PRMT R3, R3, 0x9910, RZ ;  /* 0x0000991003037816 */ /* 0x000fc800000000ff */
[----:B------:R-:W-:-:S04]  /*8230*/  ISETP.NE.AND P0, PT, R3, RZ, PT ;  /* 0x000000ff0300720c */ /* 0x000fc80003f05270 */
[----:B------:R-:W-:-:S13]  /*8240*/  ISETP.NE.OR P0, PT, R0, 0x2, !P0 ;  /* 0x000000020000780c */ /* 0x000fda0004705670 */
[----:B------:R-:W-:Y:S05]  /*8250*/  @P0 BRA `(.L_x_13) ;  /* 0x0000002400e40947 */ /* 0x000fea0003800000 */
[----:B------:R-:W-:-:S13]  /*8260*/  LOP3.LUT P1, RZ, R10, 0xff, RZ, 0xc0, !PT ;  /* 0x000000ff0aff7812 */ /* 0x000fda000782c0ff */
[----:B------:R-:W-:Y:S05]  /*8270*/  @!P1 BRA `(.L_x_150) ;  /* 0x0000000000189947 */ /* 0x000fea0003800000 */
[----:B------:R-:W-:Y:S01]  /*8280*/  UMOV UR4, 0x400 ;  /* 0x0000040000047882 */ /* 0x000fe20000000000 */
[----:B------:R-:W-:Y:S01]  /*8290*/  IMAD.MOV.U32 R0, RZ, RZ, RZ ;  /* 0x000000ffff007224 */ /* 0x000fe200078e00ff */
[----:B-1----:R-:W-:-:S04]  /*82a0*/  ULEA UR4, UR37, UR4, 0x18 ;  /* 0x0000000425047291 */ /* 0x002fc8000f8ec03f */
[----:B------:R-:W-:-:S05]  /*82b0*/  SHF.L.U32 R0, R0, 0x1f, RZ ;  /* 0x0000001f00007819 */ /* 0x000fca00000006ff */
[----:B------:R-:W1:Y:S02]  /*82c0*/  SYNCS.PHASECHK.TRANS64.TRYWAIT P0, [UR4+0x88], R0 ;  /* 0x00008800ff0075a7 */ /* 0x000e640008000144 */
[----:B-1----:R-:W-:Y:S05]  /*82d0*/  @!P0 BRA `(.L_x_151) ;  /* 0x00000028009c8947 */ /* 0x002fea0003800000 */
.L_x_150:
[----:B------:R-:W-:Y:S01]  /*82e0*/  PRMT R8, RZ, 0x7610, R8 ;  /* 0x00007610ff087816 */ /* 0x000fe20000000008 */
[----:B------:R-:W-:Y:S06]  /*82f0*/  @P2 BRA `(.L_x_152) ;  /* 0x0000000000242947 */ /* 0x000fec0003800000 */
[----:B------:R-:W-:Y:S02]  /*8300*/  ULDC.64 UR4, c[0x0][0x588] ;  /* 0x0001620000047ab9 */ /* 0x000fe40000000a00 */
[----:B------:R-:W-:-:S04]  /*8310*/  ISETP.NE.U32.AND P0, PT, RZ, UR4, PT ;  /* 0x00000004ff007c0c */ /* 0x000fc8000bf05070 */
[----:B------:R-:W-:-:S13]  /*8320*/  ISETP.NE.AND.EX P0, PT, RZ, UR5, PT, P0 ;  /* 0x00000005ff007c0c */ /* 0x000fda000bf05300 */
[----:B------:R-:W-:Y:S05]  /*8330*/  @!P0 BRA `(.L_x_153) ;  /* 0x00000000000c8947 */ /* 0x000fea0003800000 */
[----:B------:R3:W5:Y:S01]  /*8340*/  LDG.E R12, desc[UR52][R4.64] ;  /* 0x00000034040c7981 */ /* 0x000762000c1e1900 */
[----:B------:R-:W-:Y:S01]  /*8350*/  MOV R8, 0x1 ;  /* 0x0000000100087802 */ /* 0x000fe20000000f00 */
[----:B------:R-:W-:Y:S06]  /*8360*/  BRA `(.L_x_152) ;  /* 0x0000000000087947 */ /* 0x000fec0003800000 */
.L_x_153:
[----:B------:R-:W2:Y:S01]  /*8370*/  LDC R12, c[0x0][0x580] ;  /* 0x00016000ff0c7b82 */ /* 0x000ea20000000800 */
[----:B------:R-:W-:-:S07]  /*8380*/  IMAD.MOV.U32 R8, RZ, RZ, 0x1 ;  /* 0x00000001ff087424 */ /* 0x000fce00078e00ff */
.L_x_152:
[----:B------:R-:W-:Y:S05]  /*8390*/  @!P1 BRA `(.L_x_154) ;  /* 0x0000001400389947 */ /* 0x000fea0003800000 */
[----:B-1----:R-:W1:Y:S01]  /*83a0*/  LDC R3, c[0x0][0x8a8] ;  /* 0x00022a00ff037b82 */ /* 0x002e620000000800 */
[----:B------:R-:W-:Y:S01]  /*83b0*/  IMAD.MOV.U32 R0, RZ, RZ, -0x1 ;  /* 0xffffffffff007424 */ /* 0x000fe200078e00ff */
[----:B------:R-:W-:Y:S01]  /*83c0*/  ULDC UR4, c[0x0][0x900] ;  /* 0x0002400000047ab9 */ /* 0x000fe20000000800 */
[----:B------:R-:W-:Y:S01]  /*83d0*/  LOP3.LUT R9, R19, 0x2, RZ, 0xfc, !PT ;  /* 0x0000000213097812 */ /* 0x000fe200078efcff */
[----:B------:R-:W-:Y:S02]  /*83e0*/  USHF.L.U32 UR21, UR38, UR4, URZ ;  /* 0x0000000426157299 */ /* 0x000fe4000800063f */
[----:B------:R-:W-:Y:S01]  /*83f0*/  SHF.L.U32 R0, R0, UR4, RZ ;  /* 0x0000000400007c19 */ /* 0x000fe200080006ff */
[----:B------:R-:W-:Y:S01]  /*8400*/  ULDC.64 UR22, c[0x0][0x198] ;  /* 0x0000660000167ab9 */ /* 0x000fe20000000a00 */
[----:B------:R-:W-:Y:S01]  /*8410*/  ULDC.64 UR4, c[0x0][0x588] ;  /* 0x0001620000047ab9 */ /* 0x000fe20000000a00 */
[----:B------:R-:W-:Y:S01]  /*8420*/  ULDC.64 UR6, c[0x0][0x8f8] ;  /* 0x00023e0000067ab9 */ /* 0x000fe20000000a00 */
[----:B------:R-:W-:Y:S01]  /*8430*/  LOP3.LUT R0, RZ, R0, RZ, 0x33, !PT ;  /* 0x00000000ff007212 */ /* 0x000fe200078e33ff */
[----:B------:R-:W-:Y:S01]  /*8440*/  ULDC.64 UR14, c[0x0][0x590] ;  /* 0x00016400000e7ab9 */ /* 0x000fe20000000a00 */
[----:B-1----:R-:W-:-:S07]  /*8450*/  VIADD R3, R3, 0xffffffff ;  /* 0xffffffff03037836 */ /* 0x002fce0000000000 */
.L_x_210:
[----:B------:R-:W-:Y:S02]  /*8460*/  ISETP.NE.U32.AND P0, PT, RZ, UR14, PT ;  /* 0x0000000eff007c0c */ /* 0x000fe4000bf05070 */
[----:B------:R-:W-:Y:S02]  /*8470*/  R2UR UR19, R21 ;  /* 0x00000000151372ca */ /* 0x000fe400000e0000 */
[----:B------:R-:W-:Y:S02]  /*8480*/  R2UR UR18, R20 ;  /* 0x00000000141272ca */ /* 0x000fe400000e0000 */
[----:B------:R-:W-:-:S09]  /*8490*/  ISETP.NE.AND.EX P0, PT, RZ, UR15, PT, P0 ;  /* 0x0000000fff007c0c */ /* 0x000fd2000bf05300 */
[----:B------:R-:W-:Y:S02]  /*84a0*/  USHF.L.U32 UR19, UR19, 0x8, URZ ;  /* 0x0000000813137899 */ /* 0x000fe4000800063f */
[----:B------:R-:W-:Y:S02]  /*84b0*/  USHF.L.U32 UR18, UR18, 0x7, URZ ;  /* 0x0000000712127899 */ /* 0x000fe4000800063f */
[----:B--2-4-:R-:W-:Y:S10]  /*84c0*/  @!P0 BRA `(.L_x_155) ;  /* 0x00000000002c8947 */ /* 0x014ff40003800000 */
[----:B------:R-:W-:-:S04]  /*84d0*/  ISETP.NE.U32.AND P1, PT, RZ, UR4, PT ;  /* 0x00000004ff007c0c */ /* 0x000fc8000bf25070 */
[----:B------:R-:W-:-:S13]  /*84e0*/  ISETP.NE.AND.EX P1, PT, RZ, UR5, PT, P1 ;  /* 0x00000005ff007c0c */ /* 0x000fda000bf25310 */
[----:B------:R-:W-:Y:S05]  /*84f0*/  @!P1 BRA `(.L_x_156) ;  /* 0x0000000000189947 */ /* 0x000fea0003800000 */
[----:B---3--:R-:W1:Y:S01]  /*8500*/  LDC.64 R4, c[0x0][0x588] ;  /* 0x00016200ff047b82 */ /* 0x008e620000000a00 */
[----:B------:R-:W-:-:S04]  /*8510*/  IMAD R7, R13, UR14, RZ ;  /* 0x0000000e0d077c24 */ /* 0x000fc8000f8e02ff */
[----:B-1----:R-:W-:-:S05]  /*8520*/  IMAD.WIDE R4, R7, 0x4, R4 ;  /* 0x0000000407047825 */ /* 0x002fca00078e0204 */
[----:B--2--5:R4:W5:Y:S01]  /*8530*/  LDG.E R12, desc[UR52][R4.64] ;  /* 0x00000034040c7981 */ /* 0x024962000c1e1900 */
[----:B------:R-:W-:Y:S01]  /*8540*/  MOV R8, 0x1 ;  /* 0x0000000100087802 */ /* 0x000fe20000000f00 */
[----:B------:R-:W-:Y:S06]  /*8550*/  BRA `(.L_x_155) ;  /* 0x0000000000087947 */ /* 0x000fec0003800000 */
.L_x_156:
[----:B--2--5:R-:W1:Y:S01]  /*8560*/  LDC R12, c[0x0][0x580] ;  /* 0x00016000ff0c7b82 */ /* 0x024e620000000800 */
[----:B------:R-:W-:-:S07]  /*8570*/  IMAD.MOV.U32 R8, RZ, RZ, 0x1 ;  /* 0x00000001ff087424 */ /* 0x000fce00078e00ff */
.L_x_155:
[----:B------:R-:W-:Y:S05]  /*8580*/  @!P0 BRA `(.L_x_157) ;  /* 0x00000000001c8947 */ /* 0x000fea0003800000 */
[----:B------:R-:W-:-:S13]  /*8590*/  LOP3.LUT P2, RZ, R8, 0xff, RZ, 0xc0, !PT ;  /* 0x000000ff08ff7812 */ /* 0x000fda000784c0ff */
[----:B---34-:R-:W3:Y:S02]  /*85a0*/  @!P2 LDC.64 R4, c[0x0][0x588] ;  /* 0x00016200ff04ab82 */ /* 0x018ee40000000a00 */
[----:B---3--:R-:W-:-:S04]  /*85b0*/  @!P2 ISETP.NE.U32.AND P0, PT, R4, RZ, PT ;  /* 0x000000ff0400a20c */ /* 0x008fc80003f05070 */
[----:B------:R-:W-:Y:S02]  /*85c0*/  @!P2 ISETP.NE.AND.EX P1, PT, R5, RZ, PT, P0 ;  /* 0x000000ff0500a20c */ /* 0x000fe40003f25300 */
[----:B-12--5:R-:W-:Y:S02]  /*85d0*/  @P2 FSETP.EQ.AND P0, PT, R12, RZ, PT ;  /* 0x000000ff0c00220b */ /* 0x026fe40003f02000 */
[----:B------:R-:W-:Y:S01]  /*85e0*/  @!P2 PLOP3.LUT P0, PT, P1, PT, PT, 0x8, 0x0 ;  /* 0x000000000000a81c */ /* 0x000fe20000f0e170 */
[----:B------:R-:W-:-:S12]  /*85f0*/  BRA `(.L_x_158) ;  /* 0x0000000000047947 */ /* 0x000fd80003800000 */
.L_x_157:
[----:B-12--5:R-:W-:-:S13]  /*8600*/  FSETP.EQ.AND P0, PT, R12, RZ, PT ;  /* 0x000000ff0c00720b */ /* 0x026fda0003f02000 */
.L_x_158:
[----:B------:R-:W-:Y:S02]  /*8610*/  ISETP.NE.AND P2, PT, R9, 0x3, PT ;  /* 0x000000030900780c */ /* 0x000fe40003f45270 */
[----:B------:R-:W-:-:S04]  /*8620*/  ELECT P1, URZ, PT ;  /* 0x00000000003f782f */ /* 0x000fc80003820000 */
[----:B------:R-:W-:-:S07]  /*8630*/  PLOP3.LUT P0, PT, P1, P0, PT, 0x20, 0x0 ;  /* 0x000000000000781c */ /* 0x000fce0000f00470 */
[----:B------:R-:W-:Y:S06]  /*8640*/  @!P2 BRA `(.L_x_159) ;  /* 0x000000000004a947 */ /* 0x000fec0003800000 */
[----:B------:R-:W-:Y:S01]  /*8650*/  BPT.TRAP 0x1 ;  /* 0x000000040000795c */ /* 0x000fe20000300000 */
.L_x_159:
[----:B------:R-:W1:Y:S01]  /*8660*/  S2UR UR37, SR_CgaCtaId ;  /* 0x00000000002579c3 */ /* 0x000e620000008800 */
[----:B------:R-:W-:Y:S01]  /*8670*/  UMOV UR13, 0x400 ;  /* 0x00000400000d7882 */ /* 0x000fe20000000000 */
[----:B---34-:R-:W-:-:S05]  /*8680*/  IMAD.MOV.U32 R4, RZ, RZ, 0x1 ;  /* 0x00000001ff047424 */ /* 0x018fca00078e00ff */
[----:B------:R-:W-:Y:S01]  /*8690*/  SHF.L.U32 R4, R4, 0x1f, RZ ;  /* 0x0000001f04047819 */ /* 0x000fe200000006ff */
[----:B-1----:R-:W-:-:S09]  /*86a0*/  ULEA UR13, UR37, UR13, 0x18 ;  /* 0x0000000d250d7291 */ /* 0x002fd2000f8ec03f */
[----:B------:R-:W1:Y:S02]  /*86b0*/  SYNCS.PHASECHK.TRANS64.TRYWAIT P1, [UR13+0x60], R4 ;  /* 0x00006004ff0075a7 */ /* 0x000e64000802014d */
[----:B-1----:R-:W-:Y:S05]  /*86c0*/  @!P1 BRA `(.L_x_160) ;  /* 0x0000002400b89947 */ /* 0x002fea0003800000 */
.L_x_245:
[----:B------:R-:W-:Y:S04]  /*86d0*/  BSSY B0, `(.L_x_161) ;  /* 0x000000e000007945 */ /* 0x000fe80003800000 */
[----:B------:R-:W-:Y:S05]  /*86e0*/  @!P0 BRA `(.L_x_162) ;  /* 0x0000000000308947 */ /* 0x000fea0003800000 */
[----:B------:R-:W-:Y:S01]  /*86f0*/  R2UR UR20, R13 ;  /* 0x000000000d1472ca */ /* 0x000fe200000e0000 */
[----:B------:R-:W-:Y:S02]  /*8700*/  UIADD3 UR8, UP0, UR22, 0x3f0, URZ ;  /* 0x000003f016087890 */ /* 0x000fe4000ff1e03f */
[----:B------:R-:W-:Y:S02]  /*8710*/  UIADD3 UR16, UR13, 0x200, URZ ;  /* 0x000002000d107890 */ /* 0x000fe4000fffe03f */
[----:B------:R-:W-:Y:S02]  /*8720*/  UIADD3 UR17, UR13, 0x40, URZ ;  /* 0x000000400d117890 */ /* 0x000fe4000fffe03f */
[----:B------:R-:W-:Y:S01]  /*8730*/  UIADD3.X UR9, URZ, UR23, URZ, UP0, !UPT ;  /* 0x000000173f097290 */ /* 0x000fe200087fe43f */
[----:B------:R-:W-:Y:S01]  /*8740*/  UMOV UR10, 0x0 ;  /* 0x00000000000a7882 */ /* 0x000fe20000000000 */
[----:B------:R-:W-:-:S07]  /*8750*/  UMOV UR11, 0x10000000 ;  /* 0x10000000000b7882 */ /* 0x000fce0000000000 */
[----:B------:R2:W-:Y:S02]  /*8760*/  UTMALDG.3D [UR16], [UR8], desc[UR10] ;  /* 0x00000a10080075b4 */ /* 0x0005e40008011000 */
[----:B--2---:R-:W-:Y:S05]  /*8770*/  @!P2 BRA `(.L_x_163) ;  /* 0x000000000004a947 */ /* 0x004fea0003800000 */
[----:B------:R-:W-:Y:S01]  /*8780*/  BPT.TRAP 0x1 ;  /* 0x000000040000795c */ /* 0x000fe20000300000 */
.L_x_163:
[----:B-1----:R-:W1:Y:S02]  /*8790*/  LDC R5, c[0x0][0x800] ;  /* 0x00020000ff057b82 */ /* 0x002e640000000800 */
[----:B-1----:R2:W-:Y:S02]  /*87a0*/  SYNCS.ARRIVE.TRANS64.RED.A0TR RZ, [UR13+0x40], R5 ;  /* 0x00004005ffff79a7 */ /* 0x0025e4000830040d */
.L_x_162:
[----:B------:R-:W-:Y:S05]  /*87b0*/  BSYNC B0 ;  /* 0x0000000000007941 */ /* 0x000fea0003800000 */
.L_x_161:
[----:B------:R-:W-:Y:S05]  /*87c0*/  @!P2 BRA `(.L_x_164) ;  /* 0x000000000004a947 */ /* 0x000fea0003800000 */
[----:B------:R-:W-:Y:S01]  /*87d0*/  BPT.TRAP 0x1 ;  /* 0x000000040000795c */ /* 0x000fe20000300000 */
.L_x_164:
[----:B------:R-:W-:-:S04]  /*87e0*/  UIADD3 UR33, UR13, 0x40, URZ ;  /* 0x000000400d217890 */ /* 0x000fc8000fffe03f */
[----:B------:R-:W-:-:S09]  /*87f0*/  UPRMT UR16, UR37, 0x654, UR33 ;  /* 0x0000065425107896 */ /* 0x000fd20008000021 */
[----:B------:R-:W-:Y:S01]  /*8800*/  SYNCS.ARRIVE.TRANS64.RED.A1T0 RZ, [UR16], RZ ;  /* 0x000000ffffff79a7 */ /* 0x000fe20008100410 */
[----:B------:R-:W-:Y:S05]  /*8810*/  @!P2 BRA `(.L_x_165) ;  /* 0x000000000004a947 */ /* 0x000fea0003800000 */
[----:B------:R-:W-:Y:S01]  /*8820*/  BPT.TRAP 0x1 ;  /* 0x000000040000795c */ /* 0x000fe20000300000 */
.L_x_165:
[----:B------:R-:W3:Y:S02]  /*8830*/  SYNCS.PHASECHK.TRANS64.TRYWAIT P1, [UR13+0x68], R4 ;  /* 0x00006804ff0075a7 */ /* 0x000ee4000802014d */
[----:B---3--:R-:W-:Y:S05]  /*8840*/  @!P1 BRA `(.L_x_166) ;  /* 0x0000002400709947 */ /* 0x008fea0003800000 */
.L_x_246:
[----:B------:R-:W-:Y:S04]  /*8850*/  BSSY B0, `(.L_x_167) ;  /* 0x0000010000007945 */ /* 0x000fe80003800000 */
[----:B------:R-:W-:Y:S05]  /*8860*/  @!P0 BRA `(.L_x_168) ;  /* 0x0000000000388947 */ /* 0x000fea0003800000 */
[----:B------:R-:W-:Y:S01]  /*8870*/  UIADD3 UR24, UP0, UR22, 0x3f0, URZ ;  /* 0x000003f016187890 */ /* 0x000fe2000ff1e03f */
[----:B------:R-:W-:Y:S01]  /*8880*/  R2UR UR12, R13 ;  /* 0x000000000d0c72ca */ /* 0x000fe200000e0000 */
[----:B------:R-:W-:Y:S02]  /*8890*/  UIADD3 UR11, UR19, 0x80, URZ ;  /* 0x00000080130b7890 */ /* 0x000fe4000fffe03f */
[----:B------:R-:W-:Y:S02]  /*88a0*/  UIADD3 UR8, UR13, 0x2200, URZ ;  /* 0x000022000d087890 */ /* 0x000fe4000fffe03f */
[----:B------:R-:W-:Y:S02]  /*88b0*/  UIADD3 UR9, UR13, 0x48, URZ ;  /* 0x000000480d097890 */ /* 0x000fe4000fffe03f */
[----:B------:R-:W-:Y:S01]  /*88c0*/  UIADD3.X UR25, URZ, UR23, URZ, UP0, !UPT ;  /* 0x000000173f197290 */ /* 0x000fe200087fe43f */
[----:B------:R-:W-:Y:S01]  /*88d0*/  UMOV UR26, 0x0 ;  /* 0x00000000001a7882 */ /* 0x000fe20000000000 */
[----:B------:R-:W-:Y:S01]  /*88e0*/  UMOV UR27, 0x10000000 ;  /* 0x10000000001b7882 */ /* 0x000fe20000000000 */
[----:B------:R-:W-:-:S06]  /*88f0*/  UMOV UR10, UR18 ;  /* 0x00000012000a7c82 */ /* 0x000fcc0008000000 */
[----:B------:R3:W-:Y:S02]  /*8900*/  UTMALDG.3D [UR8], [UR24], desc[UR26] ;  /* 0x00001a08180075b4 */ /* 0x0007e40008011000 */
[----:B---3--:R-:W-:Y:S05]  /*8910*/  @!P2 BRA `(.L_x_169) ;  /* 0x000000000004a947 */ /* 0x008fea0003800000 */
[----:B------:R-:W-:Y:S01]  /*8920*/  BPT.TRAP 0x1 ;  /* 0x000000040000795c */ /* 0x000fe20000300000 */
.L_x_169:
[----:B-12---:R-:W1:Y:S02]  /*8930*/  LDC R5, c[0x0][0x800] ;  /* 0x00020000ff057b82 */ /* 0x006e640000000800 */
[----:B-1----:R3:W-:Y:S02]  /*8940*/  SYNCS.ARRIVE.TRANS64.RED.A0TR RZ, [UR13+0x48], R5 ;  /* 0x00004805ffff79a7 */ /* 0x0027e4000830040d */
.L_x_168:
[----:B------:R-:W-:Y:S05]  /*8950*/  BSYNC B0 ;  /* 0x0000000000007941 */ /* 0x000fea0003800000 */
.L_x_167:
[----:B------:R-:W-:Y:S05]  /*8960*/  @!P2 BRA `(.L_x_170) ;  /* 0x000000000004a947 */ /* 0x000fea0003800000 */
[----:B------:R-:W-:Y:S01]  /*8970*/  BPT.TRAP 0x1 ;  /* 0x000000040000795c */ /* 0x000fe20000300000 */
.L_x_170:
[----:B------:R-:W-:Y:S02]  /*8980*/  UIADD3 UR25, UR13, 0x48, URZ ;  /* 0x000000480d197890 */ /* 0x000fe4000fffe03f */
[----:B------:R-:W-:Y:S02]  /*8990*/  UIADD3 UR10, UR18, 0x20, URZ ;  /* 0x00000020120a7890 */ /* 0x000fe4000fffe03f */
[----:B------:R-:W-:-:S09]  /*89a0*/  UPRMT UR20, UR37, 0x654, UR25 ;  /* 0x0000065425147896 */ /* 0x000fd20008000019 */
[----:B------:R-:W-:Y:S01]  /*89b0*/  SYNCS.ARRIVE.TRANS64.RED.A1T0 RZ, [UR20], RZ ;  /* 0x000000ffffff79a7 */ /* 0x000fe20008100414 */
[----:B------:R-:W-:Y:S05]  /*89c0*/  @!P2 BRA `(.L_x_171) ;  /* 0x000000000004a947 */ /* 0x000fea0003800000 */
[----:B------:R-:W-:Y:S01]  /*89d0*/  BPT.TRAP 0x1 ;  /* 0x000000040000795c */ /* 0x000fe20000300000 */
.L_x_171:
[----:B------:R-:W4:Y:S02]  /*89e0*/  SYNCS.PHASECHK.TRANS64.TRYWAIT P1, [UR13+0x70], R4 ;  /* 0x00007004ff0075a7 */ /* 0x000f24000802014d */
[----:B----4-:R-:W-:Y:S05]  /*89f0*/  @!P1 BRA `(.L_x_172) ;  /* 0x00000024001c9947 */ /* 0x010fea0003800000 */
.L_x_247:
        /* <DEDUP_REMOVED lines=8> */
[----:B------:R-:W-:Y:S01]  /*8a80*/  UMOV UR29, 0x10000000 ;  /* 0x10000000001d7882 */ /* 0x000fe20000000000 */
[----:B------:R-:W-:-:S06]  /*8a90*/  UMOV UR11, UR19 ;  /* 0x00000013000b7c82 */ /* 0x000fcc0008000000 */
[----:B------:R4:W-:Y:S02]  /*8aa0*/  UTMALDG.3D [UR8], [UR26], desc[UR28] ;  /* 0x00001c081a0075b4 */ /* 0x0009e40008011000 */
[----:B----4-:R-:W-:Y:S05]  /*8ab0*/  @!P2 BRA `(.L_x_175) ;  /* 0x000000000004a947 */ /* 0x010fea0003800000 */
[----:B------:R-:W-:Y:S01]  /*8ac0*/  BPT.TRAP 0x1 ;  /* 0x000000040000795c */ /* 0x000fe20000300000 */
.L_x_175:
[----:B-123--:R-:W1:Y:S02]  /*8ad0*/  LDC R5, c[0x0][0x800] ;  /* 0x00020000ff057b82 */ /* 0x00ee640000000800 */
[----:B-1----:R4:W-:Y:S02]  /*8ae0*/  SYNCS.ARRIVE.TRANS64.RED.A0TR RZ, [UR13+0x50], R5 ;  /* 0x00005005ffff79a7 */ /* 0x0029e4000830040d */
.L_x_174:
[----:B------:R-:W-:Y:S05]  /*8af0*/  BSYNC B0 ;  /* 0x0000000000007941 */ /* 0x000fea0003800000 */
.L_x_173:
[----:B------:R-:W-:Y:S05]  /*8b00*/  @!P2 BRA `(.L_x_176) ;  /* 0x000000000004a947 */ /* 0x000fea0003800000 */
[----:B------:R-:W-:Y:S01]  /*8b10*/  BPT.TRAP 0x1 ;  /* 0x000000040000795c */ /* 0x000fe20000300000 */
.L_x_176:
[----:B------:R-:W-:-:S04]  /*8b20*/  UIADD3 UR17, UR13, 0x50, URZ ;  /* 0x000000500d117890 */ /* 0x000fc8000fffe03f */
[----:B------:R-:W-:-:S09]  /*8b30*/  UPRMT UR29, UR37, 0x654, UR17 ;  /* 0x00000654251d7896 */ /* 0x000fd20008000011 */
[----:B------:R-:W-:Y:S01]  /*8b40*/  SYNCS.ARRIVE.TRANS64.RED.A1T0 RZ, [UR29], RZ ;  /* 0x000000ffffff79a7 */ /* 0x000fe2000810041d */
[----:B------:R-:W-:Y:S05]  /*8b50*/  @!P2 BRA `(.L_x_177) ;  /* 0x000000000004a947 */ /* 0x000fea0003800000 */
[----:B------:R-:W-:Y:S01]  /*8b60*/  BPT.TRAP 0x1 ;  /* 0x000000040000795c */ /* 0x000fe20000300000 */
.L_x_177:
[----:B------:R-:W5:Y:S02]  /*8b70*/  SYNCS.PHASECHK.TRANS64.TRYWAIT P1, [UR13+0x78], R4 ;  /* 0x00007804ff0075a7 */ /* 0x000f64000802014d */
[----:B-----5:R-:W-:Y:S05]  /*8b80*/  @!P1 BRA `(.L_x_178) ;  /* 0x0000002000d09947 */ /* 0x020fea0003800000 */
.L_x_248:
        /* <DEDUP_REMOVED lines=9> */
[----:B------:R-:W-:-:S07]  /*8c20*/  UMOV UR31, 0x10000000 ;  /* 0x10000000001f7882 */ /* 0x000fce0000000000 */
[----:B------:R1:W-:Y:S02]  /*8c30*/  UTMALDG.3D [UR8], [UR26], desc[UR30] ;  /* 0x00001e081a0075b4 */ /* 0x0003e40008011000 */
[----:B-1----:R-:W-:Y:S05]  /*8c40*/  @!P2 BRA `(.L_x_181) ;  /* 0x000000000004a947 */ /* 0x002fea0003800000 */
[----:B------:R-:W-:Y:S01]  /*8c50*/  BPT.TRAP 0x1 ;  /* 0x000000040000795c */ /* 0x000fe20000300000 */
.L_x_181:
[----:B------:R-:W1:Y:S02]  /*8c60*/  LDC R4, c[0x0][0x800] ;  /* 0x00020000ff047b82 */ /* 0x000e640000000800 */
[----:B-1----:R1:W-:Y:S02]  /*8c70*/  SYNCS.ARRIVE.TRANS64.RED.A0TR RZ, [UR13+0x58], R4 ;  /* 0x00005804ffff79a7 */ /* 0x0023e4000830040d */
.L_x_180:
[----:B------:R-:W-:Y:S05]  /*8c80*/  BSYNC B0 ;  /* 0x0000000000007941 */ /* 0x000fea0003800000 */
.L_x_179:
[----:B------:R-:W-:Y:S05]  /*8c90*/  @!P2 BRA `(.L_x_182) ;  /* 0x000000000004a947 */ /* 0x000fea0003800000 */
[----:B------:R-:W-:Y:S01]  /*8ca0*/  BPT.TRAP 0x1 ;  /* 0x000000040000795c */ /* 0x000fe20000300000 */
.L_x_182:
[----:B------:R-:W-:Y:S02]  /*8cb0*/  UIADD3 UR9, UR13, 0x58, URZ ;  /* 0x000000580d097890 */ /* 0x000fe4000fffe03f */
[----:B------:R-:W-:Y:S02]  /*8cc0*/  UIADD3 UR34, UR18, 0x40, URZ ;  /* 0x0000004012227890 */ /* 0x000fe4000fffe03f */
[----:B------:R-:W-:-:S09]  /*8cd0*/  UPRMT UR30, UR37, 0x654, UR9 ;  /* 0x00000654251e7896 */ /* 0x000fd20008000009 */
[----:B------:R-:W-:Y:S01]  /*8ce0*/  SYNCS.ARRIVE.TRANS64.RED.A1T0 RZ, [UR30], RZ ;  /* 0x000000ffffff79a7 */ /* 0x000fe2000810041e */
[----:B------:R-:W-:Y:S05]  /*8cf0*/  @!P2 BRA `(.L_x_183) ;  /* 0x000000000004a947 */ /* 0x000fea0003800000 */
[----:B------:R-:W-:Y:S01]  /*8d00*/  BPT.TRAP 0x1 ;  /* 0x000000040000795c */ /* 0x000fe20000300000 */
.L_x_183:
[----:B-1----:R-:W-:-:S04]  /*8d10*/  SHF.L.U32 R4, RZ, 0x1f, RZ ;  /* 0x0000001fff047819 */ /* 0x002fc800000006ff */
[----:B------:R-:W1:Y:S02]  /*8d20*/  SYNCS.PHASECHK.TRANS64.TRYWAIT P1, [UR13+0x60], R4 ;  /* 0x00006004ff0075a7 */ /* 0x000e64000802014d */
[----:B-1----:R-:W-:Y:S05]  /*8d30*/  @!P1 BRA `(.L_x_184) ;  /* 0x00000020007c9947 */ /* 0x002fea0003800000 */
.L_x_249:
[----:B------:R-:W-:Y:S04]  /*8d40*/  BSSY B0, `(.L_x_185) ;  /* 0x000000e000007945 */ /* 0x000fe80003800000 */
[----:B------:R-:W-:Y:S05]  /*8d50*/  @!P0 BRA `(.L_x_186) ;  /* 0x0000000000308947 */ /* 0x000fea0003800000 */
[----:B------:R-:W-:Y:S01]  /*8d60*/  R2UR UR36, R13 ;  /* 0x000000000d2472ca */ /* 0x000fe200000e0000 */
[----:B------:R-:W-:Y:S02]  /*8d70*/  UIADD3 UR10, UP0, UR22, 0x3f0, URZ ;  /* 0x000003f0160a7890 */ /* 0x000fe4000ff1e03f */
[----:B------:R-:W-:Y:S02]  /*8d80*/  UIADD3 UR32, UR13, 0x200, URZ ;  /* 0x000002000d207890 */ /* 0x000fe4000fffe03f */
[----:B------:R-:W-:Y:S01]  /*8d90*/  UIADD3.X UR11, URZ, UR23, URZ, UP0, !UPT ;  /* 0x000000173f0b7290 */ /* 0x000fe200087fe43f */
[----:B------:R-:W-:Y:S01]  /*8da0*/  UMOV UR26, 0x0 ;  /* 0x00000000001a7882 */ /* 0x000fe20000000000 */
[----:B------:R-:W-:Y:S01]  /*8db0*/  UMOV UR27, 0x10000000 ;  /* 0x10000000001b7882 */ /* 0x000fe20000000000 */
[----:B------:R-:W-:-:S06]  /*8dc0*/  UMOV UR35, UR19 ;  /* 0x0000001300237c82 */ /* 0x000fcc0008000000 */
[----:B------:R1:W-:Y:S02]  /*8dd0*/  UTMALDG.3D [UR32], [UR10], desc[UR26] ;  /* 0x00001a200a0075b4 */ /* 0x0003e40008011000 */
[----:B-1----:R-:W-:Y:S05]  /*8de0*/  @!P2 BRA `(.L_x_187) ;  /* 0x000000000004a947 */ /* 0x002fea0003800000 */
[----:B------:R-:W-:Y:S01]  /*8df0*/  BPT.TRAP 0x1 ;  /* 0x000000040000795c */ /* 0x000fe20000300000 */
.L_x_187:
[----:B--234-:R-:W1:Y:S02]  /*8e00*/  LDC R5, c[0x0][0x800] ;  /* 0x00020000ff057b82 */ /* 0x01ce640000000800 */
[----:B-1----:R1:W-:Y:S02]  /*8e10*/  SYNCS.ARRIVE.TRANS64.RED.A0TR RZ, [UR13+0x40], R5 ;  /* 0x00004005ffff79a7 */ /* 0x0023e4000830040d */
.L_x_186:
[----:B------:R-:W-:Y:S05]  /*8e20*/  BSYNC B0 ;  /* 0x0000000000007941 */ /* 0x000fea0003800000 */
.L_x_185:
[----:B------:R-:W-:Y:S05]  /*8e30*/  @!P2 BRA `(.L_x_188) ;  /* 0x000000000004a947 */ /* 0x000fea0003800000 */
[----:B------:R-:W-:Y:S01]  /*8e40*/  BPT.TRAP 0x1 ;  /* 0x000000040000795c */ /* 0x000fe20000300000 */
.L_x_188:
[----:B------:R-:W-:Y:S01]  /*8e50*/  SYNCS.ARRIVE.TRANS64.RED.A1T0 RZ, [UR16], RZ ;  /* 0x000000ffffff79a7 */ /* 0x000fe20008100410 */
[----:B------:R-:W-:Y:S05]  /*8e60*/  @!P2 BRA `(.L_x_189) ;  /* 0x000000000004a947 */ /* 0x000fea0003800000 */
[----:B------:R-:W-:Y:S01]  /*8e70*/  BPT.TRAP 0x1 ;  /* 0x000000040000795c */ /* 0x000fe20000300000 */
.L_x_189:
[----:B------:R-:W5:Y:S02]  /*8e80*/  SYNCS.PHASECHK.TRANS64.TRYWAIT P1, [UR13+0x68], R4 ;  /* 0x00006804ff0075a7 */ /* 0x000f64000802014d */
[----:B-----5:R-:W-:Y:S05]  /*8e90*/  @!P1 BRA `(.L_x_190) ;  /* 0x00000020003c9947 */ /* 0x020fea0003800000 */
.L_x_250:
        /* <DEDUP_REMOVED lines=13> */
.L_x_193:
[----:B--234-:R-:W1:Y:S02]  /*8f70*/  LDC R5, c[0x0][0x800] ;  /* 0x00020000ff057b82 */ /* 0x01ce640000000800 */
[----:B-1----:R1:W-:Y:S02]  /*8f80*/  SYNCS.ARRIVE.TRANS64.RED.A0TR RZ, [UR13+0x48], R5 ;  /* 0x00004805ffff79a7 */ /* 0x0023e4000830040d */
.L_x_192:
[----:B------:R-:W-:Y:S05]  /*8f90*/  BSYNC B0 ;  /* 0x0000000000007941 */ /* 0x000fea0003800000 */
.L_x_191:
[----:B------:R-:W-:Y:S05]  /*8fa0*/  @!P2 BRA `(.L_x_194) ;  /* 0x000000000004a947 */ /* 0x000fea0003800000 */
[----:B------:R-:W-:Y:S01]  /*8fb0*/  BPT.TRAP 0x1 ;  /* 0x000000040000795c */ /* 0x000fe20000300000 */
.L_x_194:
[----:B------:R-:W-:Y:S01]  /*8fc0*/  SYNCS.ARRIVE.TRANS64.RED.A1T0 RZ, [UR20], RZ ;  /* 0x000000ffffff79a7 */ /* 0x000fe20008100414 */
[----:B------:R-:W-:Y:S01]  /*8fd0*/  UIADD3 UR18, UR18, 0x60, URZ ;  /* 0x0000006012127890 */ /* 0x000fe2000fffe03f */
[----:B------:R-:W-:Y:S11]  /*8fe0*/  @!P2 BRA `(.L_x_195) ;  /* 0x000000000004a947 */ /* 0x000ff60003800000 */
[----:B------:R-:W-:Y:S01]  /*8ff0*/  BPT.TRAP 0x1 ;  /* 0x000000040000795c */ /* 0x000fe20000300000 */
.L_x_195:
[----:B------:R-:W5:Y:S02]  /*9000*/  SYNCS.PHASECHK.TRANS64.TRYWAIT P1, [UR13+0x70], R4 ;  /* 0x00007004ff0075a7 */ /* 0x000f64000802014d */
[----:B-----5:R-:W-:Y:S05]  /*9010*/  @!P1 BRA `(.L_x_196) ;  /* 0x0000001c00f49947 */ /* 0x020fea0003800000 */
.L_x_251:
[----:B------:R-:W-:Y:S04]  /*9020*/  BSSY B0, `(.L_x_197) ;  /* 0x000000d000007945 */ /* 0x000fe80003800000 */
[----:B------:R-:W-:Y:S05]  /*9030*/  @!P0 BRA `(.L_x_198) ;  /* 0x00000000002c8947 */ /* 0x000fea0003800000 */
[----:B------:R-:W-:Y:S01]  /*9040*/  R2UR UR20, R13 ;  /* 0x000000000d1472ca */ /* 0x000fe200000e0000 */
[----:B------:R-:W-:Y:S02]  /*9050*/  UIADD3 UR10, UP0, UR22, 0x3f0, URZ ;  /* 0x000003f0160a7890 */ /* 0x000fe4000ff1e03f */
[----:B------:R-:W-:Y:S02]  /*9060*/  UIADD3 UR16, UR13, 0x4200, URZ ;  /* 0x000042000d107890 */ /* 0x000fe4000fffe03f */
[----:B------:R-:W-:Y:S01]  /*9070*/  UIADD3.X UR11, URZ, UR23, URZ, UP0, !UPT ;  /* 0x000000173f0b7290 */ /* 0x000fe200087fe43f */
[----:B------:R-:W-:Y:S01]  /*9080*/  UMOV UR24, 0x0 ;  /* 0x0000000000187882 */ /* 0x000fe20000000000 */
[----:B------:R-:W-:-:S07]  /*9090*/  UMOV UR25, 0x10000000 ;  /* 0x1000000000197882 */ /* 0x000fce0000000000 */
[----:B------:R1:W-:Y:S02]  /*90a0*/  UTMALDG.3D [UR16], [UR10], desc[UR24] ;  /* 0x000018100a0075b4 */ /* 0x0003e40008011000 */
[----:B-1----:R-:W-:Y:S05]  /*90b0*/  @!P2 BRA `(.L_x_199) ;  /* 0x000000000004a947 */ /* 0x002fea0003800000 */
[----:B------:R-:W-:Y:S01]  /*90c0*/  BPT.TRAP 0x1 ;  /* 0x000000040000795c */ /* 0x000fe20000300000 */
.L_x_199:
[----:B--234-:R-:W1:Y:S02]  /*90d0*/  LDC R5, c[0x0][0x800] ;  /* 0x00020000ff057b82 */ /* 0x01ce640000000800 */
[----:B-1----:R1:W-:Y:S02]  /*90e0*/  SYNCS.ARRIVE.TRANS64.RED.A0TR RZ, [UR13+0x50], R5 ;  /* 0x00005005ffff79a7 */ /* 0x0023e4000830040d */
.L_x_198:
[----:B------:R-:W-:Y:S05]  /*90f0*/  BSYNC B0 ;  /* 0x0000000000007941 */ /* 0x000fea0003800000 */
.L_x_197:
[----:B------:R-:W-:Y:S05]  /*9100*/  @!P2 BRA `(.L_x_200) ;  /* 0x000000000004a947 */ /* 0x000fea0003800000 */
[----:B------:R-:W-:Y:S01]  /*9110*/  BPT.TRAP 0x1 ;  /* 0x000000040000795c */ /* 0x000fe20000300000 */
.L_x_200:
[----:B------:R-:W-:Y:S01]  /*9120*/  SYNCS.ARRIVE.TRANS64.RED.A1T0 RZ, [UR29], RZ ;  /* 0x000000ffffff79a7 */ /* 0x000fe2000810041d */
[----:B------:R-:W-:Y:S05]  /*9130*/  @!P2 BRA `(.L_x_201) ;  /* 0x000000000004a947 */ /* 0x000fea0003800000 */
[----:B------:R-:W-:Y:S01]  /*9140*/  BPT.TRAP 0x1 ;  /* 0x000000040000795c */ /* 0x000fe20000300000 */
.L_x_201:
[----:B------:R-:W5:Y:S02]  /*9150*/  SYNCS.PHASECHK.TRANS64.TRYWAIT P1, [UR13+0x78], R4 ;  /* 0x00007804ff0075a7 */ /* 0x000f64000802014d */
[----:B-----5:R-:W-:Y:S05]  /*9160*/  @!P1 BRA `(.L_x_202) ;  /* 0x0000001c00b89947 */ /* 0x020fea0003800000 */
.L_x_252:
        /* <DEDUP_REMOVED lines=13> */
.L_x_205:
[----:B------:R-:W1:Y:S02]  /*9240*/  LDC R4, c[0x0][0x800] ;  /* 0x00020000ff047b82 */ /* 0x000e640000000800 */
[----:B-1----:R1:W-:Y:S02]  /*9250*/  SYNCS.ARRIVE.TRANS64.RED.A0TR RZ, [UR13+0x58], R4 ;  /* 0x00005804ffff79a7 */ /* 0x0023e4000830040d */
.L_x_204:
[----:B------:R-:W-:Y:S05]  /*9260*/  BSYNC B0 ;  /* 0x0000000000007941 */ /* 0x000fea0003800000 */
.L_x_203:
[----:B------:R-:W-:Y:S05]  /*9270*/  @!P2 BRA `(.L_x_206) ;  /* 0x000000000004a947 */ /* 0x000fea0003800000 */
[----:B------:R-:W-:Y:S01]  /*9280*/  BPT.TRAP 0x1 ;  /* 0x000000040000795c */ /* 0x000fe20000300000 */
.L_x_206:
[----:B------:R-:W-:Y:S01]  /*9290*/  IADD3 R16, P0, R16, UR40, RZ ;  /* 0x0000002810107c10 */ /* 0x000fe2000ff1e0ff */
[----:B------:R-:W-:Y:S01]  /*92a0*/  SYNCS.ARRIVE.TRANS64.RED.A1T0 RZ, [UR30], RZ ;  /* 0x000000ffffff79a7 */ /* 0x000fe2000810041e */
[----:B-1----:R-:W-:Y:S01]  /*92b0*/  PRMT R4, RZ, 0x7610, R4 ;  /* 0x00007610ff047816 */ /* 0x002fe20000000004 */
[----:B------:R-:W-:Y:S01]  /*92c0*/  IMAD.MOV.U32 R21, RZ, RZ, -0x1 ;  /* 0xffffffffff157424 */ /* 0x000fe200078e00ff */
[----:B------:R-:W-:Y:S01]  /*92d0*/  IADD3.X R17, R17, UR39, RZ, P0, !PT ;  /* 0x0000002711117c10 */ /* 0x000fe200087fe4ff */
[----:B------:R-:W-:Y:S01]  /*92e0*/  IMAD.MOV.U32 R13, RZ, RZ, -0x1 ;  /* 0xffffffffff0d7424 */ /* 0x000fe200078e00ff */
[----:B------:R-:W-:Y:S02]  /*92f0*/  ISETP.GE.U32.AND P0, PT, R16, UR6, PT ;  /* 0x0000000610007c0c */ /* 0x000fe4000bf06070 */
[----:B------:R-:W-:Y:S02]  /*9300*/  MOV R20, 0xffffffff ;  /* 0xffffffff00147802 */ /* 0x000fe40000000f00 */
[----:B------:R-:W-:-:S13]  /*9310*/  ISETP.GE.U32.AND.EX P0, PT, R17, UR7, PT, P0 ;  /* 0x0000000711007c0c */ /* 0x000fda000bf06100 */
[----:B------:R-:W-:Y:S05]  /*9320*/  @P0 BRA `(.L_x_207) ;  /* 0x00000004004c0947 */ /* 0x000fea0003800000 */
[----:B------:R-:W1:Y:S01]  /*9330*/  S2R R25, SR_CTAID.X ;  /* 0x0000000000197919 */ /* 0x000e620000002500 */
[----:B------:R-:W5:Y:S01]  /*9340*/  LDC.64 R14, c[0x0][0x8d0] ;  /* 0x00023400ff0e7b82 */ /* 0x000f620000000a00 */
[----:B------:R-:W-:Y:S01]  /*9350*/  ULDC UR8, c[0x0][0x150] ;  /* 0x0000540000087ab9 */ /* 0x000fe20000000800 */
[----:B--234-:R-:W-:Y:S01]  /*9360*/  IMAD.MOV.U32 R5, RZ, RZ, R17 ;  /* 0x000000ffff057224 */ /* 0x01cfe200078e0011 */
[----:B------:R-:W2:Y:S05]  /*9370*/  S2R R20, SR_CTAID.Y ;  /* 0x0000000000147919 */ /* 0x000eaa0000002600 */
[----:B------:R-:W3:Y:S08]  /*9380*/  LDC R18, c[0x0][0x144] ;  /* 0x00005100ff127b82 */ /* 0x000ef00000000800 */
[----:B------:R-:W4:Y:S08]  /*9390*/  LDC R21, c[0x0][0x148] ;  /* 0x00005200ff157b82 */ /* 0x000f300000000800 */
[----:B------:R-:W3:Y:S01]  /*93a0*/  LDC R23, c[0x0][0x8d8] ;  /* 0x00023600ff177b82 */ /* 0x000ee20000000800 */
[----:B-----5:R-:W-:-:S04]  /*93b0*/  ISETP.NE.U32.AND P0, PT, R14, RZ, PT ;  /* 0x000000ff0e00720c */ /* 0x020fc80003f05070 */
[----:B------:R-:W-:Y:S02]  /*93c0*/  ISETP.NE.AND.EX P0, PT, R15, RZ, PT, P0 ;  /* 0x000000ff0f00720c */ /* 0x000fe40003f05300 */
[----:B-1----:R-:W-:Y:S01]  /*93d0*/  I2FP.F32.U32 R4, R25 ;  /* 0x0000001900047245 */ /* 0x002fe20000201000 */
[----:B------:R-:W1:Y:S04]  /*93e0*/  LDC.64 R10, c[0x0][0x8c8] ;  /* 0x00023200ff0a7b82 */ /* 0x000e680000000a00 */
[----:B------:R-:W-:Y:S01]  /*93f0*/  FMUL R6, R4, UR8 ;  /* 0x0000000804067c20 */ /* 0x000fe20008400000 */
[----:B--2---:R-:W-:Y:S01]  /*9400*/  I2FP.F32.U32 R4, R20 ;  /* 0x0000001400047245 */ /* 0x004fe20000201000 */
[----:B------:R-:W-:Y:S02]  /*9410*/  ULDC UR8, c[0x0][0x154] ;  /* 0x0000550000087ab9 */ /* 0x000fe40000000800 */
[----:B------:R2:W1:Y:S02]  /*9420*/  F2I.U32.TRUNC.NTZ R24, R6 ;  /* 0x0000000600187305 */ /* 0x000464000020f000 */
[----:B------:R-:W-:Y:S01]  /*9430*/  FMUL R22, R4, UR8 ;  /* 0x0000000804167c20 */ /* 0x000fe20008400000 */
[----:B------:R-:W-:-:S05]  /*9440*/  IMAD.MOV.U32 R4, RZ, RZ, R16 ;  /* 0x000000ffff047224 */ /* 0x000fca00078e0010 */
[----:B------:R-:W1:Y:S01]  /*9450*/  F2I.U32.TRUNC.NTZ R22, R22 ;  /* 0x0000001600167305 */ /* 0x000e62000020f000 */
[----:B--234-:R-:W-:Y:S05]  /*9460*/  @!P0 BRA `(.L_x_208) ;  /* 0x0000000000288947 */ /* 0x01cfea0003800000 */
[----:B------:R-:W2:Y:S02]  /*9470*/  LDC R5, c[0x0][0x8dc] ;  /* 0x00023700ff057b82 */ /* 0x000ea40000000800 */
[----:B--2---:R-:W-:-:S04]  /*9480*/  IADD3 R5, P0, R16, R5, RZ ;  /* 0x0000000510057210 */ /* 0x004fc80007f1e0ff */
[----:B------:R-:W-:-:S05]  /*9490*/  IADD3.X R13, RZ, R17, RZ, P0, !PT ;  /* 0x00000011ff0d7210 */ /* 0x000fca00007fe4ff */
[----:B------:R-:W-:-:S04]  /*94a0*/  IMAD.WIDE.U32 R6, R13, R14, RZ ;  /* 0x0000000e0d067225 */ /* 0x000fc800078e00ff */
[----:B------:R-:W-:-:S04]  /*94b0*/  IMAD.WIDE.U32 R6, P0, R5, R15, R6 ;  /* 0x0000000f05067225 */ /* 0x000fc80007800006 */
[----:B------:R-:W-:-:S04]  /*94c0*/  IMAD.WIDE.U32 R4, R5, R14, RZ ;  /* 0x0000000e05047225 */ /* 0x000fc800078e00ff */
[----:B------:R-:W-:Y:S01]  /*94d0*/  IMAD.MOV.U32 R4, RZ, RZ, R7 ;  /* 0x000000ffff047224 */ /* 0x000fe200078e0007 */
[----:B------:R-:W-:Y:S01]  /*94e0*/  IADD3 RZ, P1, R5, R6, RZ ;  /* 0x0000000605ff7210 */ /* 0x000fe20007f3e0ff */
[----:B------:R-:W-:-:S04]  /*94f0*/  IMAD.X R5, RZ, RZ, RZ, P0 ;  /* 0x000000ffff057224 */ /* 0x000fc800000e06ff */
[----:B------:R-:W-:-:S08]  /*9500*/  IMAD.WIDE.U32.X R4, R13, R15, R4, P1 ;  /* 0x0000000f0d047225 */ /* 0x000fd000008e0404 */
.L_x_208:
[----:B------:R-:W-:Y:S01]  /*9510*/  ISETP.NE.AND P2, PT, R2, 0x1, PT ;  /* 0x000000010200780c */ /* 0x000fe20003f45270 */
[----:B-1----:R-:W-:Y:S01]  /*9520*/  IMAD.MOV R24, RZ, RZ, -R24 ;  /* 0x000000ffff187224 */ /* 0x002fe200078e0a18 */
[-CC-:B------:R-:W-:Y:S01]  /*9530*/  SHF.R.U64 R13, R4, R23.reuse, R5.reuse ;  /* 0x00000017040d7219 */ /* 0x180fe20000001205 */
[----:B------:R-:W1:Y:S01]  /*9540*/  LDC.64 R14, c[0x0][0x8e8] ;  /* 0x00023a00ff0e7b82 */ /* 0x000e620000000a00 */
[----:B------:R-:W-:Y:S01]  /*9550*/  SHF.R.U32.HI R23, RZ, R23, R5 ;  /* 0x00000017ff177219 */ /* 0x000fe20000011605 */
[----:B------:R-:W-:Y:S01]  /*9560*/  IMAD R18, R18, R24, R25 ;  /* 0x0000001812127224 */ /* 0x000fe200078e0219 */
[----:B------:R-:W-:Y:S02]  /*9570*/  IADD3 R25, P0, RZ, -R13, RZ ;  /* 0x8000000dff197210 */ /* 0x000fe40007f1e0ff */
[----:B------:R-:W-:-:S03]  /*9580*/  IADD3 R22, -R22, RZ, RZ ;  /* 0x000000ff16167210 */ /* 0x000fc60007ffe1ff */
[----:B------:R-:W2:Y:S01]  /*9590*/  LDC R7, c[0x0][0x8c0] ;  /* 0x00023000ff077b82 */ /* 0x000ea20000000800 */
[----:B------:R-:W-:Y:S02]  /*95a0*/  IMAD.X R23, RZ, RZ, ~R23, P0 ;  /* 0x000000ffff177224 */ /* 0x000fe400000e0e17 */
[----:B------:R-:W-:Y:S02]  /*95b0*/  @P2 IMAD R18, R21, R22, R20 ;  /* 0x0000001615122224 */ /* 0x000fe400078e0214 */
[-C--:B------:R-:W-:Y:S02]  /*95c0*/  IMAD R6, R23, R10.reuse, RZ ;  /* 0x0000000a17067224 */ /* 0x080fe400078e02ff */
[C---:B------:R-:W-:Y:S01]  /*95d0*/  IMAD.WIDE.U32 R4, R25.reuse, R10, R16 ;  /* 0x0000000a19047225 */ /* 0x040fe200078e0010 */
[----:B------:R-:W3:Y:S03]  /*95e0*/  LDC R22, c[0x0][0x8b0] ;  /* 0x00022c00ff167b82 */ /* 0x000ee60000000800 */
[----:B------:R-:W-:-:S04]  /*95f0*/  IMAD R11, R25, R11, R6 ;  /* 0x0000000b190b7224 */ /* 0x000fc800078e0206 */
[----:B------:R-:W-:Y:S01]  /*9600*/  IMAD.IADD R6, R5, 0x1, R11 ;  /* 0x0000000105067824 */ /* 0x000fe200078e020b */
[----:B------:R-:W4:Y:S01]  /*9610*/  LDC R27, c[0x0][0x900] ;  /* 0x00024000ff1b7b82 */ /* 0x000f220000000800 */
[----:B-1----:R-:W-:-:S04]  /*9620*/  ISETP.NE.U32.AND P0, PT, R14, RZ, PT ;  /* 0x000000ff0e00720c */ /* 0x002fc80003f05070 */
[----:B------:R-:W-:-:S03]  /*9630*/  ISETP.NE.AND.EX P0, PT, R15, RZ, PT, P0 ;  /* 0x000000ff0f00720c */ /* 0x000fc60003f05300 */
[----:B------:R-:W1:Y:S01]  /*9640*/  LDC R23, c[0x0][0x8f0] ;  /* 0x00023c00ff177b82 */ /* 0x000e620000000800 */
[-CC-:B--2---:R-:W-:Y:S02]  /*9650*/  SHF.R.U64 R20, R4, R7.reuse, R6.reuse ;  /* 0x0000000704147219 */ /* 0x184fe40000001206 */
[----:B------:R-:W-:-:S05]  /*9660*/  SHF.R.U32.HI R7, RZ, R7, R6 ;  /* 0x00000007ff077219 */ /* 0x000fca0000011606 */
[----:B------:R-:W2:Y:S01]  /*9670*/  LDC R11, c[0x0][0x8e0] ;  /* 0x00023800ff0b7b82 */ /* 0x000ea20000000800 */
[-CC-:B---3--:R-:W-:Y:S02]  /*9680*/  SHF.R.U64 R25, R20, R22.reuse, R7.reuse ;  /* 0x0000001614197219 */ /* 0x188fe40000001207 */
[----:B------:R-:W-:-:S05]  /*9690*/  SHF.R.U32.HI R4, RZ, R22, R7 ;  /* 0x00000016ff047219 */ /* 0x000fca0000011607 */
[----:B------:R-:W3:Y:S01]  /*96a0*/  LDC R21, c[0x0][0x8b8] ;  /* 0x00022e00ff157b82 */ /* 0x000ee20000000800 */
[-CC-:B----4-:R-:W-:Y:S02]  /*96b0*/  SHF.R.U64 R22, R25, R27.reuse, R4.reuse ;  /* 0x0000001b19167219 */ /* 0x190fe40000001204 */
[----:B------:R-:W-:-:S03]  /*96c0*/  SHF.R.U32.HI R27, RZ, R27, R4 ;  /* 0x0000001bff1b7219 */ /* 0x000fc60000011604 */
[----:B------:R-:W-:Y:S01]  /*96d0*/  IMAD.MOV.U32 R4, RZ, RZ, R22 ;  /* 0x000000ffff047224 */ /* 0x000fe200078e0016 */
[----:B------:R-:W-:Y:S01]  /*96e0*/  MOV R5, R27 ;  /* 0x0000001b00057202 */ /* 0x000fe20000000f00 */
[----:B------:R-:W4:Y:S01]  /*96f0*/  LDC R10, c[0x0][0x8a8] ;  /* 0x00022a00ff0a7b82 */ /* 0x000f220000000800 */
[----:B------:R-:W-:Y:S05]  /*9700*/  @!P0 BRA `(.L_x_209) ;  /* 0x0000000000288947 */ /* 0x000fea0003800000 */
[----:B------:R-:W5:Y:S02]  /*9710*/  LDC R5, c[0x0][0x8f4] ;  /* 0x00023d00ff057b82 */ /* 0x000f640000000800 */
[----:B-----5:R-:W-:-:S05]  /*9720*/  IADD3 R5, P0, R22, R5, RZ ;  /* 0x0000000516057210 */ /* 0x020fca0007f1e0ff */
[----:B------:R-:W-:-:S04]  /*9730*/  IMAD.X R27, RZ, RZ, R27, P0 ;  /* 0x000000ffff1b7224 */ /* 0x000fc800000e061b */
[----:B------:R-:W-:-:S04]  /*9740*/  IMAD.WIDE.U32 R6, R27, R14, RZ ;  /* 0x0000000e1b067225 */ /* 0x000fc800078e00ff */
[----:B------:R-:W-:-:S04]  /*9750*/  IMAD.WIDE.U32 R6, P0, R5, R15, R6 ;  /* 0x0000000f05067225 */ /* 0x000fc80007800006 */
[----:B------:R-:W-:-:S04]  /*9760*/  IMAD.WIDE.U32 R4, R5, R14, RZ ;  /* 0x0000000e05047225 */ /* 0x000fc800078e00ff */
[----:B------:R-:W-:Y:S01]  /*9770*/  IMAD.MOV.U32 R4, RZ, RZ, R7 ;  /* 0x000000ffff047224 */ /* 0x000fe200078e0007 */
[----:B------:R-:W-:Y:S01]  /*9780*/  IADD3 RZ, P1, R5, R6, RZ ;  /* 0x0000000605ff7210 */ /* 0x000fe20007f3e0ff */
[----:B------:R-:W-:-:S04]  /*9790*/  IMAD.X R5, RZ, RZ, RZ, P0 ;  /* 0x000000ffff057224 */ /* 0x000fc800000e06ff */
[----:B------:R-:W-:-:S08]  /*97a0*/  IMAD.WIDE.U32.X R4, R27, R15, R4, P1 ;  /* 0x0000000f1b047225 */ /* 0x000fd000008e0404 */
.L_x_209:
[----:B-1----:R-:W-:Y:S02]  /*97b0*/  SHF.R.U64 R4, R4, R23, R5 ;  /* 0x0000001704047219 */ /* 0x002fe40000001205 */
[----:B------:R-:W-:Y:S02]  /*97c0*/  LOP3.LUT R25, R25, R0, RZ, 0xc0, !PT ;  /* 0x0000000019197212 */ /* 0x000fe400078ec0ff */
[----:B------:R-:W-:Y:S02]  /*97d0*/  IADD3 R5, -R4, RZ, RZ ;  /* 0x000000ff04057210 */ /* 0x000fe40007ffe1ff */
[----:B------:R-:W-:Y:S01]  /*97e0*/  LOP3.LUT R20, R20, R3, RZ, 0xc0, !PT ;  /* 0x0000000314147212 */ /* 0x000fe200078ec0ff */
[----:B------:R-:W-:Y:S02]  /*97f0*/  IMAD R25, R4, UR21, R25 ;  /* 0x0000001504197c24 */ /* 0x000fe4000f8e0219 */
[----:B--2---:R-:W-:Y:S02]  /*9800*/  IMAD R11, R5, R11, R22 ;  /* 0x0000000b050b7224 */ /* 0x004fe400078e0216 */
[----:B---3--:R-:W-:-:S02]  /*9810*/  IMAD R21, R25, R21, R18 ;  /* 0x0000001519157224 */ /* 0x008fc400078e0212 */
[----:B----4-:R-:W-:Y:S02]  /*9820*/  IMAD R10, R11, R10, R20 ;  /* 0x0000000a0b0a7224 */ /* 0x010fe400078e0214 */
[----:B------:R-:W-:-:S03]  /*9830*/  IMAD.MOV.U32 R4, RZ, RZ, 0x1 ;  /* 0x00000001ff047424 */ /* 0x000fc600078e00ff */
[----:B------:R-:W-:Y:S02]  /*9840*/  SEL R20, R10, R21, !P2 ;  /* 0x000000150a147207 */ /* 0x000fe40005000000 */
[----:B------:R-:W-:-:S07]  /*9850*/  SEL R21, R21, R10, !P2 ;  /* 0x0000000a15157207 */ /* 0x000fce0005000000 */
.L_x_207:
[----:B------:R-:W-:-:S13]  /*9860*/  LOP3.LUT P0, RZ, R4, 0xff, RZ, 0xc0, !PT ;  /* 0x000000ff04ff7812 */ /* 0x000fda000780c0ff */
[----:B------:R-:W-:Y:S05]  /*9870*/  @P0 BRA `(.L_x_210) ;  /* 0xffffffe800f80947 */ /* 0x000fea000383ffff */
.L_x_154:
[----:B------:R-:W-:-:S13]  /*9880*/  ELECT P0, URZ, PT ;  /* 0x00000000003f782f */ /* 0x000fda0003800000 */
[----:B------:R-:W-:Y:S05]  /*9890*/  @!P0 BRA `(.L_x_13) ;  /* 0x0000001000548947 */ /* 0x000fea0003800000 */
[----:B------:R-:W-:-:S04]  /*98a0*/  LOP3.LUT R19, R19, 0x2, RZ, 0xfc, !PT ;  /* 0x0000000213137812 */ /* 0x000fc800078efcff */
[----:B------:R-:W-:-:S13]  /*98b0*/  ISETP.NE.AND P1, PT, R19, 0x3, PT ;  /* 0x000000031300780c */ /* 0x000fda0003f25270 */
[----:B------:R-:W-:Y:S05]  /*98c0*/  @!P1 BRA `(.L_x_211) ;  /* 0x0000000000049947 */ /* 0x000fea0003800000 */
[----:B-1----:R-:W-:Y:S01]  /*98d0*/  BPT.TRAP 0x1 ;  /* 0x000000040000795c */ /* 0x002fe20000300000 */
.L_x_211:
[----:B-1----:R-:W-:Y:S01]  /*98e0*/  IMAD.U32 R3, RZ, RZ, UR37 ;  /* 0x00000025ff037e24 */ /* 0x002fe2000f8e00ff */
[----:B------:R-:W-:Y:S01]  /*98f0*/  MOV R0, 0x400 ;  /* 0x0000040000007802 */ /* 0x000fe20000000f00 */
[----:B------:R-:W-:-:S03]  /*9900*/  IMAD.MOV.U32 R2, RZ, RZ, 0x1 ;  /* 0x00000001ff027424 */ /* 0x000fc600078e00ff */
[----:B------:R-:W-:Y:S02]  /*9910*/  LEA R0, R3, R0, 0x18 ;  /* 0x0000000003007211 */ /* 0x000fe400078ec0ff */
[----:B------:R-:W-:-:S04]  /*9920*/  SHF.L.U32 R3, R2, 0x1f, RZ ;  /* 0x0000001f02037819 */ /* 0x000fc800000006ff */
[----:B------:R-:W1:Y:S02]  /*9930*/  SYNCS.PHASECHK.TRANS64.TRYWAIT P0, [R0+URZ+0x60], R3 ;  /* 0x00006003000075a7 */ /* 0x000e64000800017f */
[----:B-1----:R-:W-:Y:S05]  /*9940*/  @!P0 BRA `(.L_x_212) ;  /* 0x0000001400d88947 */ /* 0x002fea0003800000 */
.L_x_253:
[----:B------:R-:W-:Y:S05]  /*9950*/  @!P1 BRA `(.L_x_213) ;  /* 0x0000000000049947 */ /* 0x000fea0003800000 */
[----:B------:R-:W-:Y:S01]  /*9960*/  BPT.TRAP 0x1 ;  /* 0x000000040000795c */ /* 0x000fe20000300000 */
.L_x_213:
[----:B------:R-:W1:Y:S02]  /*9970*/  SYNCS.PHASECHK.TRANS64.TRYWAIT P0, [R0+URZ+0x68], R3 ;  /* 0x00006803000075a7 */ /* 0x000e64000800017f */
[----:B-1----:R-:W-:Y:S05]  /*9980*/  @!P0 BRA `(.L_x_214) ;  /* 0x0000001400dc8947 */ /* 0x002fea0003800000 */
.L_x_254:
[----:B------:R-:W-:Y:S05]  /*9990*/  @!P1 BRA `(.L_x_215) ;  /* 0x0000000000049947 */ /* 0x000fea0003800000 */
[----:B------:R-:W-:Y:S01]  /*99a0*/  BPT.TRAP 0x1 ;  /* 0x000000040000795c */ /* 0x000fe20000300000 */
.L_x_215:
[----:B------:R-:W1:Y:S02]  /*99b0*/  SYNCS.PHASECHK.TRANS64.TRYWAIT P0, [R0+URZ+0x70], R3 ;  /* 0x00007003000075a7 */ /* 0x000e64000800017f */
[----:B-1----:R-:W-:Y:S05]  /*99c0*/  @!P0 BRA `(.L_x_216) ;  /* 0x0000001400e08947 */ /* 0x002fea0003800000 */
.L_x_255:
[----:B------:R-:W-:Y:S05]  /*99d0*/  @!P1 BRA `(.L_x_217) ;  /* 0x0000000000049947 */ /* 0x000fea0003800000 */
[----:B------:R-:W-:Y:S01]  /*99e0*/  BPT.TRAP 0x1 ;  /* 0x000000040000795c */ /* 0x000fe20000300000 */
.L_x_217:
[----:B------:R-:W-:-:S04]  /*99f0*/  MOV R3, 0x1 ;  /* 0x0000000100037802 */ /* 0x000fc80000000f00 */
[----:B------:R-:W-:-:S07]  /*9a00*/  SHF.L.U32 R3, R3, 0x1f, RZ ;  /* 0x0000001f03037819 */ /* 0x000fce00000006ff */
.L_x_218:
[----:B------:R1:W1:Y:S02]  /*9a10*/  SYNCS.PHASECHK.TRANS64.TRYWAIT P0, [R0+URZ+0x78], R3 ;  /* 0x00007803000075a7 */ /* 0x000264000800017f */
[----:B-1----:R-:W-:Y:S05]  /*9a20*/  @!P0 NANOSLEEP.SYNCS 0x989680 ;  /* 0x009896800000895d */ /* 0x002fea0003900000 */
[----:B------:R-:W1:Y:S02]  /*9a30*/  @!P0 SYNCS.PHASECHK.TRANS64 P0, [R0+URZ+0x78], R3 ;  /* 0x00007803000085a7 */ /* 0x000e64000800007f */
[----:B-1----:R-:W-:Y:S05]  /*9a40*/  @P0 BRA `(.L_x_13) ;  /* 0x0000000c00e80947 */ /* 0x002fea0003800000 */
[----:B------:R-:W-:Y:S05]  /*9a50*/  BRA `(.L_x_218) ;  /* 0xfffffffc00ec7947 */ /* 0x000fea000383ffff */
.L_x_149:
[----:B------:R-:W-:Y:S01]  /*9a60*/  LOP3.LUT P0, RZ, R10, 0xff, RZ, 0xc0, !PT ;  /* 0x000000ff0aff7812 */ /* 0x000fe2000780c0ff */
[----:B------:R-:W-:Y:S02]  /*9a70*/  IMAD.MOV.U32 R10, RZ, RZ, 0x1 ;  /* 0x00000001ff0a7424 */ /* 0x000fe400078e00ff */
[----:B------:R-:W-:-:S10]  /*9a80*/  IMAD.MOV.U32 R9, RZ, RZ, RZ ;  /* 0x000000ffff097224 */ /* 0x000fd400078e00ff */
[----:B------:R-:W-:Y:S05]  /*9a90*/  @!P0 BRA `(.L_x_219) ;  /* 0x0000000c00208947 */ /* 0x000fea0003800000 */
[----:B------:R-:W2:Y:S01]  /*9aa0*/  LDC R0, c[0x0][0x28c] ;  /* 0x0000a300ff007b82 */ /* 0x000ea20000000800 */
[----:B------:R-:W-:Y:S01]  /*9ab0*/  ULDC UR7, c[0x0][0x900] ;  /* 0x0002400000077ab9 */ /* 0x000fe20000000800 */
[----:B------:R-:W-:Y:S01]  /*9ac0*/  UMOV UR8, 0xffffffff ;  /* 0xffffffff00087882 */ /* 0x000fe20000000000 */
[----:B------:R-:W-:Y:S01]  /*9ad0*/  BSSY B0, `(.L_x_219) ;  /* 0x00000c4000007945 */ /* 0x000fe20003800000 */
[----:B-1----:R-:W-:Y:S01]  /*9ae0*/  USHF.L.U32 UR4, UR37, 0x6, URZ ;  /* 0x0000000625047899 */ /* 0x002fe2000800063f */
[----:B------:R-:W-:Y:S01]  /*9af0*/  LOP3.LUT R11, R22, 0x2, RZ, 0xfc, !PT ;  /* 0x00000002160b7812 */ /* 0x000fe200078efcff */
[----:B------:R-:W-:Y:S01]  /*9b00*/  USHF.L.U32 UR5, UR37, 0xc, URZ ;  /* 0x0000000c25057899 */ /* 0x000fe2000800063f */
[----:B------:R-:W-:Y:S01]  /*9b10*/  IMAD.MOV.U32 R10, RZ, RZ, 0x1 ;  /* 0x00000001ff0a7424 */ /* 0x000fe200078e00ff */
[----:B------:R-:W-:Y:S01]  /*9b20*/  USHF.L.U32 UR8, UR8, UR7, URZ ;  /* 0x0000000708087299 */ /* 0x000fe2000800063f */
[----:B------:R-:W-:Y:S01]  /*9b30*/  IMAD.MOV.U32 R9, RZ, RZ, RZ ;  /* 0x000000ffff097224 */ /* 0x000fe200078e00ff */
[----:B------:R-:W-:Y:S01]  /*9b40*/  ULDC UR6, c[0x0][0x8a8] ;  /* 0x00022a0000067ab9 */ /* 0x000fe20000000800 */
[----:B------:R-:W-:-:S02]  /*9b50*/  ULOP3.LUT UR4, UR4, 0x40, URZ, 0xc0, !UPT ;  /* 0x0000004004047892 */ /* 0x000fc4000f8ec03f */
[----:B------:R-:W-:Y:S02]  /*9b60*/  ULOP3.LUT UR5, UR5, 0x1000, URZ, 0xc0, !UPT ;  /* 0x0000100005057892 */ /* 0x000fe4000f8ec03f */
[----:B------:R-:W-:Y:S02]  /*9b70*/  UIADD3 UR17, UR6, -0x1, URZ ;  /* 0xffffffff06117890 */ /* 0x000fe4000fffe03f */
[----:B------:R-:W-:Y:S02]  /*9b80*/  USHF.L.U32 UR19, UR38, UR7, URZ ;  /* 0x0000000726137299 */ /* 0x000fe4000800063f */
[----:B------:R-:W-:Y:S01]  /*9b90*/  ULOP3.LUT UR18, URZ, UR8, URZ, 0x33, !UPT ;  /* 0x000000083f127292 */ /* 0x000fe2000f8e333f */
[----:B------:R-:W-:Y:S01]  /*9ba0*/  ULDC.64 UR22, c[0x0][0x198] ;  /* 0x0000660000167ab9 */ /* 0x000fe20000000a00 */
[----:B--2---:R-:W-:-:S05]  /*9bb0*/  VIADD R0, R0, 0x3f ;  /* 0x0000003f00007836 */ /* 0x004fca0000000000 */
[----:B------:R-:W-:-:S04]  /*9bc0*/  SHF.R.S32.HI R3, RZ, 0x1f, R0 ;  /* 0x0000001fff037819 */ /* 0x000fc80000011400 */
[----:B------:R-:W-:Y:S02]  /*9bd0*/  LEA.HI R3, R3, R0, RZ, 0x6 ;  /* 0x0000000003037211 */ /* 0x000fe400078f30ff */
[----:B------:R-:W-:Y:S02]  /*9be0*/  MOV R0, 0x1 ;  /* 0x0000000100007802 */ /* 0x000fe40000000f00 */
[--C-:B------:R-:W-:Y:S02]  /*9bf0*/  SHF.R.S32.HI R8, RZ, 0x6, R3.reuse ;  /* 0x00000006ff087819 */ /* 0x100fe40000011403 */
[----:B------:R-:W-:-:S03]  /*9c00*/  PRMT R3, R0, 0x7610, R3 ;  /* 0x0000761000037816 */ /* 0x000fc60000000003 */
[----:B------:R-:W-:-:S07]  /*9c10*/  VIADD R0, R8, 0x1 ;  /* 0x0000000108007836 */ /* 0x000fce0000000000 */
.L_x_230:
[----:B------:R-:W-:-:S03]  /*9c20*/  UMOV UR6, 0xffffffff ;  /* 0xffffffff00067882 */ /* 0x000fc60000000000 */
[----:B------:R-:W-:Y:S05]  /*9c30*/  BRA.DIV UR6, `(.L_x_220) ;  /* 0x0000001606587947 */ /* 0x000fea000b800000 */
[----:B------:R-:W-:-:S13]  /*9c40*/  ELECT P6, URZ, PT ;  /* 0x00000000003f782f */ /* 0x000fda00038c0000 */
.L_x_258:
[----:B------:R-:W1:Y:S01]  /*9c50*/  LDC R4, c[0x0][0x28c] ;  /* 0x0000a300ff047b82 */ /* 0x000e620000000800 */
[----:B------:R-:W-:Y:S01]  /*9c60*/  BSSY B1, `(.L_x_221) ;  /* 0x0000038000017945 */ /* 0x000fe20003800000 */
[----:B-1----:R-:W-:-:S13]  /*9c70*/  ISETP.LT.OR P6, PT, R4, 0x1, !P6 ;  /* 0x000000010400780c */ /* 0x002fda00077c1670 */
[----:B------:R-:W-:Y:S05]  /*9c80*/  @P6 BRA `(.L_x_222) ;  /* 0x0000000000d46947 */ /* 0x000fea0003800000 */
[----:B------:R-:W-:Y:S01]  /*9c90*/  LEA R20, R20, UR4, 0x7 ;  /* 0x0000000414147c11 */ /* 0x000fe2000f8e38ff */
[----:B------:R-:W-:Y:S01]  /*9ca0*/  IMAD.MOV.U32 R19, RZ, RZ, RZ ;  /* 0x000000ffff137224 */ /* 0x000fe200078e00ff */
[----:B------:R-:W-:Y:S01]  /*9cb0*/  SHF.L.U32 R21, R21, 0x8, RZ ;  /* 0x0000000815157819 */ /* 0x000fe200000006ff */
[----:B------:R-:W-:Y:S01]  /*9cc0*/  IMAD.MOV.U32 R4, RZ, RZ, R0 ;  /* 0x000000ffff047224 */ /* 0x000fe200078e0000 */
[----:B------:R-:W-:Y:S01]  /*9cd0*/  MOV R6, R9 ;  /* 0x0000000900067202 */ /* 0x000fe20000000f00 */
[----:B------:R-:W-:-:S07]  /*9ce0*/  IMAD.MOV.U32 R5, RZ, RZ, R10 ;  /* 0x000000ffff057224 */ /* 0x000fce00078e000a */
.L_x_225:
[----:B------:R-:W1:Y:S01]  /*9cf0*/  S2R R12, SR_CgaCtaId ;  /* 0x00000000000c7919 */ /* 0x000e620000008800 */
[----:B------:R-:W-:Y:S02]  /*9d00*/  MOV R7, 0x400 ;  /* 0x0000040000077802 */ /* 0x000fe40000000f00 */
[----:B------:R-:W-:Y:S02]  /*9d10*/  LOP3.LUT P1, RZ, R18, 0x7f, RZ, 0xc0, !PT ;  /* 0x0000007f12ff7812 */ /* 0x000fe4000782c0ff */
[----:B-1----:R-:W-:Y:S02]  /*9d20*/  LEA R15, R12, R7, 0x18 ;  /* 0x000000070c0f7211 */ /* 0x002fe400078ec0ff */
[----:B------:R-:W-:-:S09]  /*9d30*/  SHF.L.U32 R7, R5, 0x1f, RZ ;  /* 0x0000001f05077819 */ /* 0x000fd200000006ff */
[----:B------:R-:W1:Y:S01]  /*9d40*/  @!P1 LDC R12, c[0x0][0x500] ;  /* 0x00014000ff0c9b82 */ /* 0x000e620000000800 */
[----:B------:R-:W-:-:S04]  /*9d50*/  IMAD R14, R6, 0x8, R15 ;  /* 0x00000008060e7824 */ /* 0x000fc800078e020f */
[----:B------:R-:W2:Y:S02]  /*9d60*/  SYNCS.PHASECHK.TRANS64.TRYWAIT P0, [R14+URZ+0x20], R7 ;  /* 0x000020070e0075a7 */ /* 0x000ea4000800017f */
[----:B--2---:R-:W-:Y:S05]  /*9d70*/  @!P0 BRA `(.L_x_223) ;  /* 0x0000001400288947 */ /* 0x004fea0003800000 */
.L_x_259:
[----:B--2---:R-:W-:Y:S01]  /*9d80*/  PRMT R7, R11, 0x9910, RZ ;  /* 0x000099100b077816 */ /* 0x004fe200000000ff */
[----:B-1----:R1:W-:Y:S03]  /*9d90*/  @!P1 SYNCS.ARRIVE.TRANS64 RZ, [R14+URZ], R12 ;  /* 0x0000000c0eff99a7 */ /* 0x0023e6000800003f */
[----:B------:R-:W-:-:S13]  /*9da0*/  ISETP.NE.AND P0, PT, R7, 0x2, PT ;  /* 0x000000020700780c */ /* 0x000fda0003f05270 */
[----:B-1----:R-:W-:Y:S05]  /*9db0*/  @P0 BRA `(.L_x_224) ;  /* 0x0000000000040947 */ /* 0x002fea0003800000 */
[----:B------:R-:W-:Y:S01]  /*9dc0*/  BPT.TRAP 0x1 ;  /* 0x000000040000795c */ /* 0x000fe20000300000 */
.L_x_224:
[C---:B------:R-:W-:Y:S01]  /*9dd0*/  LEA R7, R6.reuse, UR5, 0xd ;  /* 0x0000000506077c11 */ /* 0x040fe2000f8e68ff */
[--C-:B------:R-:W-:Y:S01]  /*9de0*/  IMAD R12, R6, 0x8000, R15.reuse ;  /* 0x00008000060c7824 */ /* 0x100fe200078e020f */
[----:B------:R-:W-:Y:S01]  /*9df0*/  R2UR UR9, R14 ;  /* 0x000000000e0972ca */ /* 0x000fe200000e0000 */
[----:B------:R-:W-:Y:S01]  /*9e00*/  VIADD R4, R4, 0xffffffff ;  /* 0xffffffff04047836 */ /* 0x000fe20000000000 */
[----:B------:R-:W-:Y:S01]  /*9e10*/  UIADD3 UR6, UP0, UR22, 0xf0, URZ ;  /* 0x000000f016067890 */ /* 0x000fe2000ff1e03f */
[----:B------:R-:W-:Y:S01]  /*9e20*/  IMAD R7, R7, 0x2, R15 ;  /* 0x0000000207077824 */ /* 0x000fe200078e020f */
[----:B------:R-:W-:Y:S01]  /*9e30*/  R2UR UR7, R12 ;  /* 0x000000000c0772ca */ /* 0x000fe200000e0000 */
[----:B------:R-:W-:Y:S01]  /*9e40*/  UIADD3 UR24, UP1, UR22, 0x1f0, URZ ;  /* 0x000001f016187890 */ /* 0x000fe2000ff3e03f */
[----:B------:R-:W-:Y:S01]  /*9e50*/  R2UR UR11, R21 ;  /* 0x00000000150b72ca */ /* 0x000fe200000e0000 */
[----:B------:R-:W-:Y:S01]  /*9e60*/  UMOV UR14, 0x0 ;  /* 0x00000000000e7882 */ /* 0x000fe20000000000 */
[----:B------:R-:W-:Y:S01]  /*9e70*/  R2UR UR8, R7 ;  /* 0x00000000070872ca */ /* 0x000fe200000e0000 */
[----:B------:R-:W-:Y:S01]  /*9e80*/  UIADD3.X UR25, URZ, UR23, URZ, UP1, !UPT ;  /* 0x000000173f197290 */ /* 0x000fe20008ffe43f */
[----:B------:R-:W-:Y:S01]  /*9e90*/  R2UR UR10, R19 ;  /* 0x00000000130a72ca */ /* 0x000fe200000e0000 */
[----:B------:R-:W-:Y:S01]  /*9ea0*/  UMOV UR15, 0x10000000 ;  /* 0x10000000000f7882 */ /* 0x000fe20000000000 */
[----:B------:R-:W-:Y:S01]  /*9eb0*/  R2UR UR12, R13 ;  /* 0x000000000d0c72ca */ /* 0x000fe200000e0000 */
[----:B------:R-:W-:Y:S01]  /*9ec0*/  UMOV UR21, 0x30000 ;  /* 0x0003000000157882 */ /* 0x000fe20000000000 */
[----:B------:R-:W-:Y:S01]  /*9ed0*/  R2UR UR20, R20 ;  /* 0x00000000141472ca */ /* 0x000fe200000e0000 */
[----:B------:R-:W-:Y:S01]  /*9ee0*/  VIADD R19, R19, 0x40 ;  /* 0x0000004013137836 */ /* 0x000fe20000000000 */
[----:B------:R-:W-:Y:S01]  /*9ef0*/  ISETP.GT.AND P1, PT, R4, 0x1, PT ;  /* 0x000000010400780c */ /* 0x000fe20003f24270 */
[----:B------:R-:W-:Y:S01]  /*9f00*/  UIADD3 UR13, UR7, 0x8400, URZ ;  /* 0x00008400070d7890 */ /* 0x000fe2000fffe03f */
[----:B------:R-:W-:Y:S01]  /*9f10*/  IADD3 R6, R6, 0x1, RZ ;  /* 0x0000000106067810 */ /* 0x000fe20007ffe0ff */
[----:B------:R-:W-:-:S02]  /*9f20*/  UIADD3.X UR7, URZ, UR23, URZ, UP0, !UPT ;  /* 0x000000173f077290 */ /* 0x000fc400087fe43f */
[----:B------:R-:W-:Y:S01]  /*9f30*/  UIADD3 UR16, UR8, 0x28400, URZ ;  /* 0x0002840008107890 */ /* 0x000fe2000fffe03f */
[C---:B------:R-:W-:Y:S02]  /*9f40*/  ISETP.NE.AND P0, PT, R6.reuse, 0x4, PT ;  /* 0x000000040600780c */ /* 0x040fe40003f05270 */
[----:B------:R-:W-:Y:S02]  /*9f50*/  UMOV UR8, UR13 ;  /* 0x0000000d00087c82 */ /* 0x000fe40008000000 */
[----:B------:R-:W-:Y:S02]  /*9f60*/  SEL R12, RZ, 0x1, P0 ;  /* 0x00000001ff0c7807 */ /* 0x000fe40000000000 */
[----:B------:R1:W-:Y:S01]  /*9f70*/  UTMALDG.3D [UR8], [UR6], desc[UR14] ;  /* 0x00000e08060075b4 */ /* 0x0003e20008011000 */
[----:B------:R-:W-:Y:S02]  /*9f80*/  SEL R6, R6, RZ, P0 ;  /* 0x000000ff06067207 */ /* 0x000fe40000000000 */
[----:B------:R-:W-:Y:S01]  /*9f90*/  LOP3.LUT R5, R5, R12, RZ, 0x3c, !PT ;  /* 0x0000000c05057212 */ /* 0x000fe200078e3cff */
[----:B-1----:R-:W-:Y:S01]  /*9fa0*/  UMOV UR8, UR16 ;  /* 0x0000001000087c82 */ /* 0x002fe20008000000 */
[----:B------:R-:W-:-:S02]  /*9fb0*/  UMOV UR11, UR20 ;  /* 0x00000014000b7c82 */ /* 0x000fc40008000000 */
[----:B------:R1:W-:Y:S02]  /*9fc0*/  UTMALDG.3D.MULTICAST [UR8], [UR24], UR21, desc[UR14] ;  /* 0x00000e08180073b4 */ /* 0x0003e40008011815 */
[----:B-1----:R-:W-:Y:S05]  /*9fd0*/  @P1 BRA `(.L_x_225) ;  /* 0xfffffffc00441947 */ /* 0x002fea000383ffff */
.L_x_222:
[----:B------:R-:W-:Y:S05]  /*9fe0*/  BSYNC B1 ;  /* 0x0000000000017941 */ /* 0x000fea0003800000 */
.L_x_221:
[----:B------:R-:W-:Y:S01]  /*9ff0*/  LOP3.LUT P1, RZ, R3, 0xff, RZ, 0xc0, !PT ;  /* 0x000000ff03ff7812 */ /* 0x000fe2000782c0ff */
[----:B------:R-:W-:Y:S01]  /*a000*/  IMAD.IADD R9, R8, 0x1, R9 ;  /* 0x0000000108097824 */ /* 0x000fe200078e0209 */
[----:B------:R-:W-:Y:S01]  /*a010*/  IADD3 R16, P2, R16, UR40, RZ ;  /* 0x0000002810107c10 */ /* 0x000fe2000ff5e0ff */
[----:B------:R-:W-:Y:S01]  /*a020*/  ULDC.64 UR6, c[0x0][0x8f8] ;  /* 0x00023e0000067ab9 */ /* 0x000fe20000000a00 */
[----:B------:R-:W-:Y:S01]  /*a030*/  BSSY B1, `(.L_x_226) ;  /* 0x000006b000017945 */ /* 0x000fe20003800000 */
[----:B------:R-:W-:Y:S01]  /*a040*/  MOV R21, 0xffffffff ;  /* 0xffffffff00157802 */ /* 0x000fe20000000f00 */
[----:B------:R-:W-:Y:S01]  /*a050*/  IMAD.MOV.U32 R20, RZ, RZ, -0x1 ;  /* 0xffffffffff147424 */ /* 0x000fe200078e00ff */
[----:B------:R-:W-:Y:S01]  /*a060*/  SHF.R.U32.HI R3, RZ, 0x2, R9 ;  /* 0x00000002ff037819 */ /* 0x000fe20000011609 */
[----:B------:R-:W-:Y:S01]  /*a070*/  IMAD.MOV.U32 R13, RZ, RZ, -0x1 ;  /* 0xffffffffff0d7424 */ /* 0x000fe200078e00ff */
[----:B------:R-:W-:Y:S02]  /*a080*/  ISETP.GT.U32.AND P0, PT, R9, 0x3, PT ;  /* 0x000000030900780c */ /* 0x000fe40003f04070 */
[----:B------:R-:W-:-:S02]  /*a090*/  LOP3.LUT R3, R3, 0x1, RZ, 0xc0, !PT ;  /* 0x0000000103037812 */ /* 0x000fc400078ec0ff */
[----:B------:R-:W1:Y:S01]  /*a0a0*/  @P1 S2R R5, SR_CgaCtaId ;  /* 0x0000000000051919 */ /* 0x000e620000008800 */
[----:B------:R-:W-:Y:S02]  /*a0b0*/  @P1 MOV R4, 0x400 ;  /* 0x0000040000041802 */ /* 0x000fe40000000f00 */
[----:B------:R-:W-:Y:S02]  /*a0c0*/  ISETP.LT.U32.AND P0, PT, R8, 0x4, P0 ;  /* 0x000000040800780c */ /* 0x000fe40000701070 */
[----:B------:R-:W-:Y:S02]  /*a0d0*/  IADD3.X R17, R17, UR39, RZ, P2, !PT ;  /* 0x0000002711117c10 */ /* 0x000fe400097fe4ff */
[----:B------:R-:W-:Y:S02]  /*a0e0*/  ISETP.GE.U32.AND P2, PT, R16, UR6, PT ;  /* 0x0000000610007c0c */ /* 0x000fe4000bf46070 */
[----:B------:R-:W-:Y:S02]  /*a0f0*/  LOP3.LUT R9, R9, 0x3, RZ, 0xc0, !PT ;  /* 0x0000000309097812 */ /* 0x000fe400078ec0ff */
[----:B-1----:R-:W-:-:S04]  /*a100*/  @P1 LEA R4, R5, R4, 0x18 ;  /* 0x0000000405041211 */ /* 0x002fc800078ec0ff */
[----:B------:R1:W-:Y:S01]  /*a110*/  @P1 SYNCS.ARRIVE.TRANS64.A1T0 RZ, [R4+URZ+0x88], RZ ;  /* 0x000088ff04ff19a7 */ /* 0x0003e2000810003f */
[----:B------:R-:W-:Y:S02]  /*a120*/  ISETP.NE.U32.AND P1, PT, R3, 0x1, PT ;  /* 0x000000010300780c */ /* 0x000fe40003f25070 */
[----:B------:R-:W-:Y:S02]  /*a130*/  SEL R3, RZ, 0x1, !P0 ;  /* 0x00000001ff037807 */ /* 0x000fe40004000000 */
[----:B------:R-:W-:Y:S02]  /*a140*/  ISETP.GE.U32.AND.EX P0, PT, R17, UR7, PT, P2 ;  /* 0x0000000711007c0c */ /* 0x000fe4000bf06120 */
[----:B------:R-:W-:-:S04]  /*a150*/  ISETP.GT.U32.AND P1, PT, R8, 0x3, !P1 ;  /* 0x000000030800780c */ /* 0x000fc80004f24070 */
[----:B-1----:R-:W-:-:S04]  /*a160*/  SEL R4, RZ, 0x1, !P1 ;  /* 0x00000001ff047807 */ /* 0x002fc80004800000 */
[--C-:B------:R-:W-:Y:S02]  /*a170*/  LOP3.LUT R10, R4, R10, R3.reuse, 0x96, !PT ;  /* 0x0000000a040a7212 */ /* 0x100fe400078e9603 */
[----:B------:R-:W-:Y:S02]  /*a180*/  PRMT R4, RZ, 0x7610, R4 ;  /* 0x00007610ff047816 */ /* 0x000fe40000000004 */
[----:B------:R-:W-:Y:S01]  /*a190*/  PRMT R3, RZ, 0x7610, R3 ;  /* 0x00007610ff037816 */ /* 0x000fe20000000003 */
[----:B------:R-:W-:Y:S06]  /*a1a0*/  @P0 BRA `(.L_x_227) ;  /* 0x00000004004c0947 */ /* 0x000fec0003800000 */
[----:B------:R-:W1:Y:S01]  /*a1b0*/  S2R R14, SR_CTAID.X ;  /* 0x00000000000e7919 */ /* 0x000e620000002500 */
[----:B------:R-:W-:Y:S01]  /*a1c0*/  ULDC.64 UR6, c[0x0][0x8d0] ;  /* 0x0002340000067ab9 */ /* 0x000fe20000000a00 */
[----:B------:R-:W2:Y:S01]  /*a1d0*/  LDC R15, c[0x0][0x144] ;  /* 0x00005100ff0f7b82 */ /* 0x000ea20000000800 */
[----:B------:R-:W-:Y:S01]  /*a1e0*/  ISETP.NE.U32.AND P0, PT, RZ, UR6, PT ;  /* 0x00000006ff007c0c */ /* 0x000fe2000bf05070 */
[----:B------:R-:W3:Y:S01]  /*a1f0*/  S2R R12, SR_CTAID.Y ;  /* 0x00000000000c7919 */ /* 0x000ee20000002600 */
[----:B------:R-:W-:Y:S01]  /*a200*/  ULDC UR8, c[0x0][0x150] ;  /* 0x0000540000087ab9 */ /* 0x000fe20000000800 */
[----:B------:R-:W-:Y:S01]  /*a210*/  ULDC UR9, c[0x0][0x8d8] ;  /* 0x0002360000097ab9 */ /* 0x000fe20000000800 */
[----:B------:R-:W-:Y:S01]  /*a220*/  ISETP.NE.AND.EX P0, PT, RZ, UR7, PT, P0 ;  /* 0x00000007ff007c0c */ /* 0x000fe2000bf05300 */
[----:B------:R-:W-:Y:S01]  /*a230*/  IMAD.MOV.U32 R4, RZ, RZ, R16 ;  /* 0x000000ffff047224 */ /* 0x000fe200078e0010 */
[----:B-1----:R-:W-:-:S05]  /*a240*/  I2FP.F32.U32 R5, R14 ;  /* 0x0000000e00057245 */ /* 0x002fca0000201000 */
[----:B------:R-:W-:Y:S01]  /*a250*/  FMUL R19, R5, UR8 ;  /* 0x0000000805137c20 */ /* 0x000fe20008400000 */
[----:B------:R-:W-:-:S05]  /*a260*/  MOV R5, R17 ;  /* 0x0000001100057202 */ /* 0x000fca0000000f00 */
[----:B---3--:R-:W-:Y:S05]  /*a270*/  @!P0 BRA `(.L_x_228) ;  /* 0x0000000000288947 */ /* 0x008fea0003800000 */
[----:B------:R-:W-:Y:S02]  /*a280*/  ULDC UR8, c[0x0][0x8dc] ;  /* 0x0002370000087ab9 */ /* 0x000fe40000000800 */
[----:B------:R-:W-:-:S05]  /*a290*/  IADD3 R5, P0, R16, UR8, RZ ;  /* 0x0000000810057c10 */ /* 0x000fca000ff1e0ff */
[----:B------:R-:W-:-:S04]  /*a2a0*/  IMAD.X R13, RZ, RZ, R17, P0 ;  /* 0x000000ffff0d7224 */ /* 0x000fc800000e0611 */
[----:B------:R-:W-:-:S04]  /*a2b0*/  IMAD.WIDE.U32 R6, R13, UR6, RZ ;  /* 0x000000060d067c25 */ /* 0x000fc8000f8e00ff */
[----:B------:R-:W-:-:S04]  /*a2c0*/  IMAD.WIDE.U32 R6, P0, R5, UR7, R6 ;  /* 0x0000000705067c25 */ /* 0x000fc8000f800006 */
[----:B------:R-:W-:-:S04]  /*a2d0*/  IMAD.WIDE.U32 R4, R5, UR6, RZ ;  /* 0x0000000605047c25 */ /* 0x000fc8000f8e00ff */
[----:B------:R-:W-:Y:S01]  /*a2e0*/  IMAD.MOV.U32 R4, RZ, RZ, R7 ;  /* 0x000000ffff047224 */ /* 0x000fe200078e0007 */
[----:B------:R-:W-:Y:S01]  /*a2f0*/  IADD3 RZ, P1, R5, R6, RZ ;  /* 0x0000000605ff7210 */ /* 0x000fe20007f3e0ff */
[----:B------:R-:W-:-:S04]  /*a300*/  IMAD.X R5, RZ, RZ, RZ, P0 ;  /* 0x000000ffff057224 */ /* 0x000fc800000e06ff */
[----:B------:R-:W-:-:S08]  /*a310*/  IMAD.WIDE.U32.X R4, R13, UR7, R4, P1 ;  /* 0x000000070d047c25 */ /* 0x000fd000088e0404 */
.L_x_228:
[--C-:B------:R-:W-:Y:S01]  /*a320*/  SHF.R.U64 R13, R4, UR9, R5.reuse ;  /* 0x00000009040d7c19 */ /* 0x100fe20008001205 */
[----:B------:R-:W1:Y:S01]  /*a330*/  F2I.U32.TRUNC.NTZ R19, R19 ;  /* 0x0000001300137305 */ /* 0x000e62000020f000 */
[----:B------:R-:W-:Y:S01]  /*a340*/  SHF.R.U32.HI R4, RZ, UR9, R5 ;  /* 0x00000009ff047c19 */ /* 0x000fe20008011605 */
[----:B------:R-:W-:Y:S01]  /*a350*/  ULDC.64 UR6, c[0x0][0x8c8] ;  /* 0x0002320000067ab9 */ /* 0x000fe20000000a00 */
[----:B------:R-:W-:Y:S01]  /*a360*/  IADD3 R7, P0, RZ, -R13, RZ ;  /* 0x8000000dff077210 */ /* 0x000fe20007f1e0ff */
[----:B------:R-:W-:Y:S01]  /*a370*/  ULDC.64 UR8, c[0x0][0x8e8] ;  /* 0x00023a0000087ab9 */ /* 0x000fe20000000a00 */
[----:B------:R-:W3:Y:S02]  /*a380*/  LDC R21, c[0x0][0x148] ;  /* 0x00005200ff157b82 */ /* 0x000ee40000000800 */
[----:B------:R-:W-:Y:S02]  /*a390*/  IADD3.X R4, RZ, ~R4, RZ, P0, !PT ;  /* 0x80000004ff047210 */ /* 0x000fe400007fe4ff */
[----:B------:R-:W-:-:S03]  /*a3a0*/  ISETP.NE.U32.AND P0, PT, RZ, UR8, PT ;  /* 0x00000008ff007c0c */ /* 0x000fc6000bf05070 */
[----:B------:R-:W-:Y:S01]  /*a3b0*/  IMAD R6, R4, UR6, RZ ;  /* 0x0000000604067c24 */ /* 0x000fe2000f8e02ff */
[----:B------:R-:W-:Y:S01]  /*a3c0*/  ISETP.NE.AND.EX P0, PT, RZ, UR9, PT, P0 ;  /* 0x00000009ff007c0c */ /* 0x000fe2000bf05300 */
[----:B------:R-:W-:Y:S01]  /*a3d0*/  IMAD.WIDE.U32 R4, R7, UR6, R16 ;  /* 0x0000000607047c25 */ /* 0x000fe2000f8e0010 */
[----:B------:R-:W-:-:S03]  /*a3e0*/  ULDC UR6, c[0x0][0x8c0] ;  /* 0x0002300000067ab9 */ /* 0x000fc60000000800 */
[----:B------:R-:W-:Y:S01]  /*a3f0*/  IMAD R7, R7, UR7, R6 ;  /* 0x0000000707077c24 */ /* 0x000fe2000f8e0206 */
[----:B------:R-:W-:Y:S01]  /*a400*/  ULDC UR7, c[0x0][0x154] ;  /* 0x0000550000077ab9 */ /* 0x000fe20000000800 */
[----:B-1----:R-:W-:Y:S02]  /*a410*/  IMAD.MOV R6, RZ, RZ, -R19 ;  /* 0x000000ffff067224 */ /* 0x002fe400078e0a13 */
[----:B------:R-:W-:Y:S02]  /*a420*/  IMAD.IADD R5, R5, 0x1, R7 ;  /* 0x0000000105057824 */ /* 0x000fe400078e0207 */
[----:B--2---:R-:W-:Y:S01]  /*a430*/  IMAD R14, R15, R6, R14 ;  /* 0x000000060f0e7224 */ /* 0x004fe200078e020e */
[----:B------:R-:W-:Y:S02]  /*a440*/  I2FP.F32.U32 R6, R12 ;  /* 0x0000000c00067245 */ /* 0x000fe40000201000 */
[--C-:B------:R-:W-:Y:S02]  /*a450*/  SHF.R.U64 R15, R4, UR6, R5.reuse ;  /* 0x00000006040f7c19 */ /* 0x100fe40008001205 */
[----:B------:R-:W-:Y:S01]  /*a460*/  SHF.R.U32.HI R4, RZ, UR6, R5 ;  /* 0x00000006ff047c19 */ /* 0x000fe20008011605 */
[----:B------:R-:W-:Y:S01]  /*a470*/  FMUL R6, R6, UR7 ;  /* 0x0000000706067c20 */ /* 0x000fe20008400000 */
[----:B------:R-:W-:-:S02]  /*a480*/  ULDC UR6, c[0x0][0x8b0] ;  /* 0x00022c0000067ab9 */ /* 0x000fc40000000800 */
[--C-:B------:R-:W-:Y:S01]  /*a490*/  SHF.R.U32.HI R5, RZ, UR6, R4.reuse ;  /* 0x00000006ff057c19 */ /* 0x100fe20008011604 */
[----:B------:R1:W2:Y:S01]  /*a4a0*/  F2I.U32.TRUNC.NTZ R24, R6 ;  /* 0x0000000600187305 */ /* 0x0002a2000020f000 */
[----:B------:R-:W-:Y:S01]  /*a4b0*/  SHF.R.U64 R20, R15, UR6, R4 ;  /* 0x000000060f147c19 */ /* 0x000fe20008001204 */
[----:B------:R-:W-:Y:S02]  /*a4c0*/  ULDC UR6, c[0x0][0x900] ;  /* 0x0002400000067ab9 */ /* 0x000fe40000000800 */
[--C-:B------:R-:W-:Y:S02]  /*a4d0*/  SHF.R.U32.HI R23, RZ, UR6, R5.reuse ;  /* 0x00000006ff177c19 */ /* 0x100fe40008011605 */
[----:B------:R-:W-:-:S03]  /*a4e0*/  SHF.R.U64 R19, R20, UR6, R5 ;  /* 0x0000000614137c19 */ /* 0x000fc60008001205 */
[----:B------:R-:W-:Y:S01]  /*a4f0*/  IMAD.MOV.U32 R5, RZ, RZ, R23 ;  /* 0x000000ffff057224 */ /* 0x000fe200078e0017 */
[----:B------:R-:W-:Y:S01]  /*a500*/  MOV R4, R19 ;  /* 0x0000001300047202 */ /* 0x000fe20000000f00 */
[----:B-1----:R-:W-:Y:S06]  /*a510*/  @!P0 BRA `(.L_x_229) ;  /* 0x0000000000288947 */ /* 0x002fec0003800000 */
[----:B------:R-:W-:Y:S02]  /*a520*/  ULDC UR6, c[0x0][0x8f4] ;  /* 0x00023d0000067ab9 */ /* 0x000fe40000000800 */
[----:B------:R-:W-:-:S05]  /*a530*/  IADD3 R5, P0, R19, UR6, RZ ;  /* 0x0000000613057c10 */ /* 0x000fca000ff1e0ff */
[----:B------:R-:W-:-:S04]  /*a540*/  IMAD.X R23, RZ, RZ, R23, P0 ;  /* 0x000000ffff177224 */ /* 0x000fc800000e0617 */
[----:B------:R-:W-:-:S04]  /*a550*/  IMAD.WIDE.U32 R6, R23, UR8, RZ ;  /* 0x0000000817067c25 */ /* 0x000fc8000f8e00ff */
[----:B------:R-:W-:-:S04]  /*a560*/  IMAD.WIDE.U32 R6, P0, R5, UR9, R6 ;  /* 0x0000000905067c25 */ /* 0x000fc8000f800006 */
[----:B------:R-:W-:-:S04]  /*a570*/  IMAD.WIDE.U32 R4, R5, UR8, RZ ;  /* 0x0000000805047c25 */ /* 0x000fc8000f8e00ff */
[----:B------:R-:W-:Y:S01]  /*a580*/  IMAD.MOV.U32 R4, RZ, RZ, R7 ;  /* 0x000000ffff047224 */ /* 0x000fe200078e0007 */
[----:B------:R-:W-:Y:S02]  /*a590*/  IADD3 RZ, P1, R5, R6, RZ ;  /* 0x0000000605ff7210 */ /* 0x000fe40007f3e0ff */
[----:B------:R-:W-:-:S03]  /*a5a0*/  IADD3.X R5, RZ, RZ, RZ, P0, !PT ;  /* 0x000000ffff057210 */ /* 0x000fc600007fe4ff */
[----:B------:R-:W-:-:S08]  /*a5b0*/  IMAD.WIDE.U32.X R4, R23, UR9, R4, P1 ;  /* 0x0000000917047c25 */ /* 0x000fd000088e0404 */
.L_x_229:
[----:B------:R-:W-:Y:S01]  /*a5c0*/  ISETP.NE.AND P0, PT, R2, 0x1, PT ;  /* 0x000000010200780c */ /* 0x000fe20003f05270 */
[----:B------:R-:W-:Y:S01]  /*a5d0*/  ULDC UR6, c[0x0][0x8f0] ;  /* 0x00023c0000067ab9 */ /* 0x000fe20000000800 */
[----:B------:R-:W-:Y:S01]  /*a5e0*/  LOP3.LUT R20, R20, UR18, RZ, 0xc0, !PT ;  /* 0x0000001214147c12 */ /* 0x000fe2000f8ec0ff */
[----:B--2---:R-:W-:Y:S01]  /*a5f0*/  IMAD.MOV R24, RZ, RZ, -R24 ;  /* 0x000000ffff187224 */ /* 0x004fe200078e0a18 */
[----:B------:R-:W-:Y:S01]  /*a600*/  SHF.R.U64 R5, R4, UR6, R5 ;  /* 0x0000000604057c19 */ /* 0x000fe20008001205 */
[----:B------:R-:W-:Y:S01]  /*a610*/  ULDC UR6, c[0x0][0x8e0] ;  /* 0x0002380000067ab9 */ /* 0x000fe20000000800 */
[----:B------:R-:W-:Y:S01]  /*a620*/  LOP3.LUT R6, R15, UR17, RZ, 0xc0, !PT ;  /* 0x000000110f067c12 */ /* 0x000fe2000f8ec0ff */
[----:B------:R-:W-:Y:S01]  /*a630*/  ULDC UR7, c[0x0][0x8b8] ;  /* 0x00022e0000077ab9 */ /* 0x000fe20000000800 */
[C---:B------:R-:W-:Y:S01]  /*a640*/  IADD3 R4, -R5.reuse, RZ, RZ ;  /* 0x000000ff05047210 */ /* 0x040fe20007ffe1ff */
[----:B------:R-:W-:-:S04]  /*a650*/  IMAD R5, R5, UR19, R20 ;  /* 0x0000001305057c24 */ /* 0x000fc8000f8e0214 */
[----:B---3--:R-:W-:Y:S02]  /*a660*/  @P0 IMAD R14, R21, R24, R12 ;  /* 0x00000018150e0224 */ /* 0x008fe400078e020c */
[----:B------:R-:W-:Y:S01]  /*a670*/  IMAD R19, R4, UR6, R19 ;  /* 0x0000000604137c24 */ /* 0x000fe2000f8e0213 */
[----:B------:R-:W-:Y:S01]  /*a680*/  ULDC UR6, c[0x0][0x8a8] ;  /* 0x00022a0000067ab9 */ /* 0x000fe20000000800 */
[----:B------:R-:W-:Y:S02]  /*a690*/  IMAD R14, R5, UR7, R14 ;  /* 0x00000007050e7c24 */ /* 0x000fe4000f8e020e */
[----:B------:R-:W-:Y:S02]  /*a6a0*/  IMAD R19, R19, UR6, R6 ;  /* 0x0000000613137c24 */ /* 0x000fe4000f8e0206 */
[----:B------:R-:W-:-:S03]  /*a6b0*/  IMAD.MOV.U32 R4, RZ, RZ, 0x1 ;  /* 0x00000001ff047424 */ /* 0x000fc600078e00ff */
[----:B------:R-:W-:Y:S02]  /*a6c0*/  SEL R20, R19, R14, !P0 ;  /* 0x0000000e13147207 */ /* 0x000fe40004000000 */
[----:B------:R-:W-:-:S07]  /*a6d0*/  SEL R21, R14, R19, !P0 ;  /* 0x000000130e157207 */ /* 0x000fce0004000000 */
.L_x_227:
[----:B------:R-:W-:Y:S05]  /*a6e0*/  BSYNC B1 ;  /* 0x0000000000017941 */ /* 0x000fea0003800000 */
.L_x_226:
[----:B------:R-:W-:-:S13]  /*a6f0*/  LOP3.LUT P0, RZ, R4, 0xff, RZ, 0xc0, !PT ;  /* 0x000000ff04ff7812 */ /* 0x000fda000780c0ff */
[----:B------:R-:W-:Y:S05]  /*a700*/  @P0 BRA `(.L_x_230) ;  /* 0xfffffff400440947 */ /* 0x000fea000383ffff */
[----:B------:R-:W-:Y:S05]  /*a710*/  BSYNC B0 ;  /* 0x0000000000007941 */ /* 0x000fea0003800000 */
.L_x_219:
[----:B------:R-:W-:-:S03]  /*a720*/  UMOV UR6, 0xffffffff ;  /* 0xffffffff00067882 */ /* 0x000fc60000000000 */
[----:B------:R-:W-:Y:S05]  /*a730*/  BRA.DIV UR6, `(.L_x_231) ;  /* 0x0000000a06cc7947 */ /* 0x000fea000b800000 */
[----:B------:R-:W-:-:S13]  /*a740*/  ELECT P6, URZ, PT ;  /* 0x00000000003f782f */ /* 0x000fda00038c0000 */
.L_x_262:
[----:B------:R-:W-:Y:S05]  /*a750*/  @!P6 BRA `(.L_x_13) ;  /* 0x0000000000a4e947 */ /* 0x000fea0003800000 */
[----:B------:R-:W-:-:S04]  /*a760*/  LOP3.LUT R22, R22, 0x2, RZ, 0xfc, !PT ;  /* 0x0000000216167812 */ /* 0x000fc800078efcff */
[----:B------:R-:W-:-:S13]  /*a770*/  ISETP.NE.AND P0, PT, R22, 0x3, PT ;  /* 0x000000031600780c */ /* 0x000fda0003f05270 */
[----:B------:R-:W-:Y:S05]  /*a780*/  @!P0 BRA `(.L_x_232) ;  /* 0x0000000000048947 */ /* 0x000fea0003800000 */
[----:B-1----:R-:W-:Y:S01]  /*a790*/  BPT.TRAP 0x1 ;  /* 0x000000040000795c */ /* 0x002fe20000300000 */
.L_x_232:
[----:B------:R-:W2:Y:S01]  /*a7a0*/  S2R R3, SR_CgaCtaId ;  /* 0x0000000000037919 */ /* 0x000ea20000008800 */
[----:B------:R-:W-:Y:S02]  /*a7b0*/  MOV R0, 0x400 ;  /* 0x0000040000007802 */ /* 0x000fe40000000f00 */
[----:B------:R-:W-:Y:S02]  /*a7c0*/  SHF.L.U32 R2, R10, 0x1f, RZ ;  /* 0x0000001f0a027819 */ /* 0x000fe400000006ff */
[----:B--2---:R-:W-:-:S05]  /*a7d0*/  LEA R0, R3, R0, 0x18 ;  /* 0x0000000003007211 */ /* 0x004fca00078ec0ff */
[----:B------:R-:W-:-:S05]  /*a7e0*/  VIADD R0, R0, 0x20 ;  /* 0x0000002000007836 */ /* 0x000fca0000000000 */
[C---:B------:R-:W-:Y:S01]  /*a7f0*/  LEA R5, R9.reuse, R0, 0x3 ;  /* 0x0000000009057211 */ /* 0x040fe200078e18ff */
[----:B------:R-:W-:-:S03]  /*a800*/  VIADD R9, R9, 0x1 ;  /* 0x0000000109097836 */ /* 0x000fc60000000000 */
[----:B------:R-:W2:Y:S02]  /*a810*/  SYNCS.PHASECHK.TRANS64.TRYWAIT P0, [R5+URZ], R2 ;  /* 0x00000002050075a7 */ /* 0x000ea4000800017f */
[----:B------:R-:W-:-:S04]  /*a820*/  ISETP.NE.AND P1, PT, R9, 0x4, PT ;  /* 0x000000040900780c */ /* 0x000fc80003f25270 */
[----:B------:R-:W-:Y:S02]  /*a830*/  SEL R3, RZ, 0x1, P1 ;  /* 0x00000001ff037807 */ /* 0x000fe40000800000 */
[----:B------:R-:W-:Y:S02]  /*a840*/  SEL R9, R9, RZ, P1 ;  /* 0x000000ff09097207 */ /* 0x000fe40000800000 */
[----:B------:R-:W-:-:S03]  /*a850*/  LOP3.LUT R10, R10, R3, RZ, 0x3c, !PT ;  /* 0x000000030a0a7212 */ /* 0x000fc600078e3cff */
[----:B------:R-:W-:Y:S01]  /*a860*/  IMAD R7, R9, 0x8, R0 ;  /* 0x0000000809077824 */ /* 0x000fe200078e0200 */
[----:B------:R-:W-:Y:S01]  /*a870*/  SHF.L.U32 R4, R10, 0x1f, RZ ;  /* 0x0000001f0a047819 */ /* 0x000fe200000006ff */
[----:B--2---:R-:W-:Y:S06]  /*a880*/  @!P0 BRA `(.L_x_233) ;  /* 0x0000000800988947 */ /* 0x004fec0003800000 */
.L_x_263:
[----:B------:R-:W3:Y:S01]  /*a890*/  SYNCS.PHASECHK.TRANS64.TRYWAIT P0, [R7+URZ], R4 ;  /* 0x00000004070075a7 */ /* 0x000ee2000800017f */
[----:B--2---:R-:W-:-:S04]  /*a8a0*/  IADD3 R2, R9, 0x1, RZ ;  /* 0x0000000109027810 */ /* 0x004fc80007ffe0ff */
[----:B------:R-:W-:-:S04]  /*a8b0*/  ISETP.NE.AND P1, PT, R2, 0x4, PT ;  /* 0x000000040200780c */ /* 0x000fc80003f25270 */
[----:B------:R-:W-:Y:S02]  /*a8c0*/  SEL R3, RZ, 0x1, P1 ;  /* 0x00000001ff037807 */ /* 0x000fe40000800000 */
[----:B------:R-:W-:Y:S02]  /*a8d0*/  SEL R9, R2, RZ, P1 ;  /* 0x000000ff02097207 */ /* 0x000fe40000800000 */
[----:B------:R-:W-:-:S03]  /*a8e0*/  LOP3.LUT R11, R10, R3, RZ, 0x3c, !PT ;  /* 0x000000030a0b7212 */ /* 0x000fc600078e3cff */
[----:B------:R-:W-:Y:S01]  /*a8f0*/  IMAD R6, R9, 0x8, R0 ;  /* 0x0000000809067824 */ /* 0x000fe200078e0200 */
[----:B------:R-:W-:Y:S01]  /*a900*/  SHF.L.U32 R5, R11, 0x1f, RZ ;  /* 0x0000001f0b057819 */ /* 0x000fe200000006ff */
[----:B---3--:R-:W-:Y:S06]  /*a910*/  @!P0 BRA `(.L_x_234) ;  /* 0x0000000800888947 */ /* 0x008fec0003800000 */
.L_x_264:
[----:B------:R-:W3:Y:S01]  /*a920*/  SYNCS.PHASECHK.TRANS64.TRYWAIT P0, [R6+URZ], R5 ;  /* 0x00000005060075a7 */ /* 0x000ee2000800017f */
[----:B------:R-:W-:-:S05]  /*a930*/  VIADD R2, R9, 0x1 ;  /* 0x0000000109027836 */ /* 0x000fca0000000000 */
[----:B------:R-:W-:-:S04]  /*a940*/  ISETP.NE.AND P1, PT, R2, 0x4, PT ;  /* 0x000000040200780c */ /* 0x000fc80003f25270 */
[----:B--2---:R-:W-:Y:S02]  /*a950*/  SEL R4, RZ, 0x1, P1 ;  /* 0x00000001ff047807 */ /* 0x004fe40000800000 */
[----:B------:R-:W-:Y:S02]  /*a960*/  SEL R3, R2, RZ, P1 ;  /* 0x000000ff02037207 */ /* 0x000fe40000800000 */
[----:B------:R-:W-:Y:S01]  /*a970*/  LOP3.LUT R4, R11, R4, RZ, 0x3c, !PT ;  /* 0x000000040b047212 */ /* 0x000fe200078e3cff */
[----:B---3--:R-:W-:Y:S06]  /*a980*/  @!P0 BRA `(.L_x_235) ;  /* 0x0000000800808947 */ /* 0x008fec0003800000 */
.L_x_265:
[----:B------:R-:W-:Y:S02]  /*a990*/  LEA R3, R3, R0, 0x3 ;  /* 0x0000000003037211 */ /* 0x000fe400078e18ff */
[----:B------:R-:W-:-:S07]  /*a9a0*/  SHF.L.U32 R0, R4, 0x1f, RZ ;  /* 0x0000001f04007819 */ /* 0x000fce00000006ff */
.L_x_236:
[----:B---3--:R3:W4:Y:S02]  /*a9b0*/  SYNCS.PHASECHK.TRANS64.TRYWAIT P0, [R3+URZ], R0 ;  /* 0x00000000030075a7 */ /* 0x008724000800017f */
[----:B----4-:R-:W-:Y:S05]  /*a9c0*/  @!P0 NANOSLEEP.SYNCS 0x989680 ;  /* 0x009896800000895d */ /* 0x010fea0003900000 */
[----:B------:R-:W4:Y:S02]  /*a9d0*/  @!P0 SYNCS.PHASECHK.TRANS64 P0, [R3+URZ], R0 ;  /* 0x00000000030085a7 */ /* 0x000f24000800007f */
[----:B----4-:R-:W-:Y:S05]  /*a9e0*/  @!P0 BRA `(.L_x_236) ;  /* 0xfffffffc00f08947 */ /* 0x010fea000383ffff */
.L_x_13:
[----:B-1----:R-:W-:Y:S05]  /*a9f0*/  BSYNC B6 ;  /* 0x0000000000067941 */ /* 0x002fea0003800000 */
.L_x_11:
[----:B------:R-:W-:Y:S05]  /*aa00*/  EXIT ;  /* 0x000000000000794d */ /* 0x000fea0003800000 */
.L_x_26:
[----:B----4-:R4:W1:Y:S02]  /*aa10*/  SYNCS.PHASECHK.TRANS64.TRYWAIT P1, [R3+URZ], R0 ;  /* 0x00000000030075a7 */ /* 0x010864000802017f */
[----:B-1----:R-:W-:Y:S05]  /*aa20*/  @!P1 NANOSLEEP.SYNCS 0x989680 ;  /* 0x009896800000995d */ /* 0x002fea0003900000 */
[----:B------:R-:W1:Y:S02]  /*aa30*/  @!P1 SYNCS.PHASECHK.TRANS64 P1, [R3+URZ], R0 ;  /* 0x00000000030095a7 */ /* 0x000e64000802007f */
[----:B-1----:R-:W-:Y:S05]  /*aa40*/  @!P1 BRA `(.L_x_26) ;  /* 0xfffffffc00f09947 */ /* 0x002fea000383ffff */
[----:B------:R-:W-:Y:S05]  /*aa50*/  BRA `(.L_x_25) ;  /* 0xffffff6c00f07947 */ /* 0x000fea000383ffff */
.L_x_31:
[----:B---3--:R-:W-:-:S04]  /*aa60*/  IMAD.U32 R5, RZ, RZ, UR4 ;  /* 0x00000004ff057e24 */ /* 0x008fc8000f8e00ff */
[----:B------:R3:W4:Y:S03]  /*aa70*/  SYNCS.PHASECHK.TRANS64.TRYWAIT P1, [R5+URZ], R4 ;  /* 0x00000004050075a7 */ /* 0x000726000802017f */
[----:B----4-:R-:W-:Y:S05]  /*aa80*/  @!P1 NANOSLEEP.SYNCS 0x989680 ;  /* 0x009896800000995d */ /* 0x010fea0003900000 */
[----:B------:R-:W4:Y:S02]  /*aa90*/  @!P1 SYNCS.PHASECHK.TRANS64 P1, [R5+URZ], R4 ;  /* 0x00000004050095a7 */ /* 0x000f24000802007f */
[----:B----4-:R-:W-:Y:S05]  /*aaa0*/  @!P1 BRA `(.L_x_31) ;  /* 0xfffffffc00ec9947 */ /* 0x010fea000383ffff */
[----:B------:R-:W-:Y:S05]  /*aab0*/  BRA `(.L_x_30) ;  /* 0xffffff7400107947 */ /* 0x000fea000383ffff */
.L_x_54:
[----:B-1----:R-:W-:-:S04]  /*aac0*/  IMAD.U32 R5, RZ, RZ, UR51 ;  /* 0x00000033ff057e24 */ /* 0x002fc8000f8e00ff */
[----:B------:R1:W2:Y:S03]  /*aad0*/  SYNCS.PHASECHK.TRANS64.TRYWAIT P2, [R5+URZ+0x40], R4 ;  /* 0x00004004050075a7 */ /* 0x0002a6000804017f */
[----:B--2---:R-:W-:Y:S05]  /*aae0*/  @!P2 NANOSLEEP.SYNCS 0x989680 ;  /* 0x009896800000a95d */ /* 0x004fea0003900000 */
[----:B------:R-:W2:Y:S02]  /*aaf0*/  @!P2 SYNCS.PHASECHK.TRANS64 P2, [R5+URZ+0x40], R4 ;  /* 0x000040040500a5a7 */ /* 0x000ea4000804007f */
[----:B--2---:R-:W-:Y:S05]  /*ab00*/  @!P2 BRA `(.L_x_54) ;  /* 0xfffffffc00eca947 */ /* 0x004fea000383ffff */
[----:B------:R-:W-:Y:S05]  /*ab10*/  BRA `(.L_x_237) ;  /* 0xffffff8400707947 */ /* 0x000fea000383ffff */
.L_x_65:
[----:B-1----:R1:W2:Y:S02]  /*ab20*/  SYNCS.PHASECHK.TRANS64.TRYWAIT P3, [R4+URZ+0x40], R5 ;  /* 0x00004005040075a7 */ /* 0x0022a4000806017f */
[----:B--2---:R-:W-:Y:S05]  /*ab30*/  @!P3 NANOSLEEP.SYNCS 0x989680 ;  /* 0x009896800000b95d */ /* 0x004fea0003900000 */
[----:B------:R-:W2:Y:S02]  /*ab40*/  @!P3 SYNCS.PHASECHK.TRANS64 P3, [R4+URZ+0x40], R5 ;  /* 0x000040050400b5a7 */ /* 0x000ea4000806007f */
[----:B--2---:R-:W-:Y:S05]  /*ab50*/  @!P3 BRA `(.L_x_65) ;  /* 0xfffffffc00f0b947 */ /* 0x004fea000383ffff */
[----:B------:R-:W-:Y:S05]  /*ab60*/  BRA `(.L_x_238) ;  /* 0xffffff8c00d07947 */ /* 0x000fea000383ffff */
.L_x_76:
[----:B-1----:R1:W2:Y:S02]  /*ab70*/  SYNCS.PHASECHK.TRANS64.TRYWAIT P3, [R4+URZ+0x40], R5 ;  /* 0x00004005040075a7 */ /* 0x0022a4000806017f */
[----:B--2---:R-:W-:Y:S05]  /*ab80*/  @!P3 NANOSLEEP.SYNCS 0x989680 ;  /* 0x009896800000b95d */ /* 0x004fea0003900000 */
[----:B------:R-:W2:Y:S02]  /*ab90*/  @!P3 SYNCS.PHASECHK.TRANS64 P3, [R4+URZ+0x40], R5 ;  /* 0x000040050400b5a7 */ /* 0x000ea4000806007f */
[----:B--2---:R-:W-:Y:S05]  /*aba0*/  @!P3 BRA `(.L_x_76) ;  /* 0xfffffffc00f0b947 */ /* 0x004fea000383ffff */
[----:B------:R-:W-:Y:S05]  /*abb0*/  BRA `(.L_x_239) ;  /* 0xffffff9400cc7947 */ /* 0x000fea000383ffff */
.L_x_87:
[----:B-1----:R1:W2:Y:S02]  /*abc0*/  SYNCS.PHASECHK.TRANS64.TRYWAIT P3, [R5+URZ+0x40], R4 ;  /* 0x00004004050075a7 */ /* 0x0022a4000806017f */
[----:B--2---:R-:W-:Y:S05]  /*abd0*/  @!P3 NANOSLEEP.SYNCS 0x989680 ;  /* 0x009896800000b95d */ /* 0x004fea0003900000 */
[----:B------:R-:W2:Y:S02]  /*abe0*/  @!P3 SYNCS.PHASECHK.TRANS64 P3, [R5+URZ+0x40], R4 ;  /* 0x000040040500b5a7 */ /* 0x000ea4000806007f */
[----:B--2---:R-:W-:Y:S05]  /*abf0*/  @!P3 BRA `(.L_x_87) ;  /* 0xfffffffc00f0b947 */ /* 0x004fea000383ffff */
[----:B------:R-:W-:Y:S05]  /*ac00*/  BRA `(.L_x_240) ;  /* 0xffffff9c00cc7947 */ /* 0x000fea000383ffff */
.L_x_98:
[----:B-1----:R1:W2:Y:S02]  /*ac10*/  SYNCS.PHASECHK.TRANS64.TRYWAIT P3, [R4+URZ+0x40], R5 ;  /* 0x00004005040075a7 */ /* 0x0022a4000806017f */
[----:B--2---:R-:W-:Y:S05]  /*ac20*/  @!P3 NANOSLEEP.SYNCS 0x989680 ;  /* 0x009896800000b95d */ /* 0x004fea0003900000 */
[----:B------:R-:W2:Y:S02]  /*ac30*/  @!P3 SYNCS.PHASECHK.TRANS64 P3, [R4+URZ+0x40], R5 ;  /* 0x000040050400b5a7 */ /* 0x000ea4000806007f */
[----:B--2---:R-:W-:Y:S05]  /*ac40*/  @!P3 BRA `(.L_x_98) ;  /* 0xfffffffc00f0b947 */ /* 0x004fea000383ffff */
[----:B------:R-:W-:Y:S05]  /*ac50*/  BRA `(.L_x_241) ;  /* 0xffffffa400cc7947 */ /* 0x000fea000383ffff */
.L_x_109:
[----:B-1----:R1:W2:Y:S02]  /*ac60*/  SYNCS.PHASECHK.TRANS64.TRYWAIT P3, [R4+URZ+0x40], R5 ;  /* 0x00004005040075a7 */ /* 0x0022a4000806017f */
[----:B--2---:R-:W-:Y:S05]  /*ac70*/  @!P3 NANOSLEEP.SYNCS 0x989680 ;  /* 0x009896800000b95d */ /* 0x004fea0003900000 */
[----:B------:R-:W2:Y:S02]  /*ac80*/  @!P3 SYNCS.PHASECHK.TRANS64 P3, [R4+URZ+0x40], R5 ;  /* 0x000040050400b5a7 */ /* 0x000ea4000806007f */
[----:B--2---:R-:W-:Y:S05]  /*ac90*/  @!P3 BRA `(.L_x_109) ;  /* 0xfffffffc00f0b947 */ /* 0x004fea000383ffff */
[----:B------:R-:W-:Y:S05]  /*aca0*/  BRA `(.L_x_242) ;  /* 0xffffffac00c47947 */ /* 0x000fea000383ffff */
.L_x_120:
[----:B-1----:R1:W2:Y:S02]  /*acb0*/  SYNCS.PHASECHK.TRANS64.TRYWAIT P3, [R4+URZ+0x40], R5 ;  /* 0x00004005040075a7 */ /* 0x0022a4000806017f */
[----:B--2---:R-:W-:Y:S05]  /*acc0*/  @!P3 NANOSLEEP.SYNCS 0x989680 ;  /* 0x009896800000b95d */ /* 0x004fea0003900000 */
[----:B------:R-:W2:Y:S02]  /*acd0*/  @!P3 SYNCS.PHASECHK.TRANS64 P3, [R4+URZ+0x40], R5 ;  /* 0x000040050400b5a7 */ /* 0x000ea4000806007f */
[----:B--2---:R-:W-:Y:S05]  /*ace0*/  @!P3 BRA `(.L_x_120) ;  /* 0xfffffffc00f0b947 */ /* 0x004fea000383ffff */
[----:B------:R-:W-:Y:S05]  /*acf0*/  BRA `(.L_x_243) ;  /* 0xffffffb400bc7947 */ /* 0x000fea000383ffff */
.L_x_131:
[----:B-1----:R1:W2:Y:S02]  /*ad00*/  SYNCS.PHASECHK.TRANS64.TRYWAIT P3, [R4+URZ+0x40], R25 ;  /* 0x00004019040075a7 */ /* 0x0022a4000806017f */
[----:B--2---:R-:W-:Y:S05]  /*ad10*/  @!P3 NANOSLEEP.SYNCS 0x989680 ;  /* 0x009896800000b95d */ /* 0x004fea0003900000 */
[----:B------:R-:W2:Y:S02]  /*ad20*/  @!P3 SYNCS.PHASECHK.TRANS64 P3, [R4+URZ+0x40], R25 ;  /* 0x000040190400b5a7 */ /* 0x000ea4000806007f */
[----:B--2---:R-:W-:Y:S05]  /*ad30*/  @!P3 BRA `(.L_x_131) ;  /* 0xfffffffc00f0b947 */ /* 0x004fea000383ffff */
[----:B------:R-:W-:Y:S05]  /*ad40*/  BRA `(.L_x_244) ;  /* 0xffffffbc00a87947 */ /* 0x000fea000383ffff */
.L_x_151:
[----:B-1----:R-:W-:-:S04]  /*ad50*/  MOV R3, UR4 ;  /* 0x0000000400037c02 */ /* 0x002fc80008000f00 */
[----:B------:R1:W2:Y:S03]  /*ad60*/  SYNCS.PHASECHK.TRANS64.TRYWAIT P0, [R3+URZ+0x88], R0 ;  /* 0x00008800030075a7 */ /* 0x0002a6000800017f */
[----:B--2---:R-:W-:Y:S05]  /*ad70*/  @!P0 NANOSLEEP.SYNCS 0x989680 ;  /* 0x009896800000895d */ /* 0x004fea0003900000 */
[----:B------:R-:W2:Y:S02]  /*ad80*/  @!P0 SYNCS.PHASECHK.TRANS64 P0, [R3+URZ+0x88], R0 ;  /* 0x00008800030085a7 */ /* 0x000ea4000800007f */
[----:B--2---:R-:W-:Y:S05]  /*ad90*/  @!P0 BRA `(.L_x_151) ;  /* 0xfffffffc00ec8947 */ /* 0x004fea000383ffff */
[----:B------:R-:W-:Y:S05]  /*ada0*/  BRA `(.L_x_150) ;  /* 0xffffffd4004c7947 */ /* 0x000fea000383ffff */
.L_x_160:
[----:B-1----:R-:W-:-:S04]  /*adb0*/  IMAD.U32 R5, RZ, RZ, UR13 ;  /* 0x0000000dff057e24 */ /* 0x002fc8000f8e00ff */
[----:B------:R1:W2:Y:S03]  /*adc0*/  SYNCS.PHASECHK.TRANS64.TRYWAIT P1, [R5+URZ+0x60], R4 ;  /* 0x00006004050075a7 */ /* 0x0002a6000802017f */
[----:B--2---:R-:W-:Y:S05]  /*add0*/  @!P1 NANOSLEEP.SYNCS 0x989680 ;  /* 0x009896800000995d */ /* 0x004fea0003900000 */
[----:B------:R-:W2:Y:S02]  /*ade0*/  @!P1 SYNCS.PHASECHK.TRANS64 P1, [R5+URZ+0x60], R4 ;  /* 0x00006004050095a7 */ /* 0x000ea4000802007f */
[----:B--2---:R-:W-:Y:S05]  /*adf0*/  @!P1 BRA `(.L_x_160) ;  /* 0xfffffffc00ec9947 */ /* 0x004fea000383ffff */
[----:B------:R-:W-:Y:S05]  /*ae00*/  BRA `(.L_x_245) ;  /* 0xffffffd800307947 */ /* 0x000fea000383ffff */
.L_x_166:
[----:B-12---:R-:W-:-:S04]  /*ae10*/  IMAD.U32 R5, RZ, RZ, UR13 ;  /* 0x0000000dff057e24 */ /* 0x006fc8000f8e00ff */
[----:B------:R1:W2:Y:S03]  /*ae20*/  SYNCS.PHASECHK.TRANS64.TRYWAIT P1, [R5+URZ+0x68], R4 ;  /* 0x00006804050075a7 */ /* 0x0002a6000802017f */
[----:B--2---:R-:W-:Y:S05]  /*ae30*/  @!P1 NANOSLEEP.SYNCS 0x989680 ;  /* 0x009896800000995d */ /* 0x004fea0003900000 */
[----:B------:R-:W2:Y:S02]  /*ae40*/  @!P1 SYNCS.PHASECHK.TRANS64 P1, [R5+URZ+0x68], R4 ;  /* 0x00006804050095a7 */ /* 0x000ea4000802007f */
[----:B--2---:R-:W-:Y:S05]  /*ae50*/  @!P1 BRA `(.L_x_166) ;  /* 0xfffffffc00ec9947 */ /* 0x004fea000383ffff */
[----:B------:R-:W-:Y:S05]  /*ae60*/  BRA `(.L_x_246) ;  /* 0xffffffd800787947 */ /* 0x000fea000383ffff */
.L_x_172:
[----:B-123--:R-:W-:-:S04]  /*ae70*/  MOV R5, UR13 ;  /* 0x0000000d00057c02 */ /* 0x00efc80008000f00 */
[----:B------:R1:W2:Y:S03]  /*ae80*/  SYNCS.PHASECHK.TRANS64.TRYWAIT P1, [R5+URZ+0x70], R4 ;  /* 0x00007004050075a7 */ /* 0x0002a6000802017f */
[----:B--2---:R-:W-:Y:S05]  /*ae90*/  @!P1 NANOSLEEP.SYNCS 0x989680 ;  /* 0x009896800000995d */ /* 0x004fea0003900000 */
[----:B------:R-:W2:Y:S02]  /*aea0*/  @!P1 SYNCS.PHASECHK.TRANS64 P1, [R5+URZ+0x70], R4 ;  /* 0x00007004050095a7 */ /* 0x000ea4000802007f */
[----:B--2---:R-:W-:Y:S05]  /*aeb0*/  @!P1 BRA `(.L_x_172) ;  /* 0xfffffffc00ec9947 */ /* 0x004fea000383ffff */
[----:B------:R-:W-:Y:S05]  /*aec0*/  BRA `(.L_x_247) ;  /* 0xffffffd800cc7947 */ /* 0x000fea000383ffff */
.L_x_178:
[----:B-1234-:R-:W-:-:S04]  /*aed0*/  IMAD.U32 R5, RZ, RZ, UR13 ;  /* 0x0000000dff057e24 */ /* 0x01efc8000f8e00ff */
[----:B------:R1:W2:Y:S03]  /*aee0*/  SYNCS.PHASECHK.TRANS64.TRYWAIT P1, [R5+URZ+0x78], R4 ;  /* 0x00007804050075a7 */ /* 0x0002a6000802017f */
[----:B--2---:R-:W-:Y:S05]  /*aef0*/  @!P1 NANOSLEEP.SYNCS 0x989680 ;  /* 0x009896800000995d */ /* 0x004fea0003900000 */
[----:B------:R-:W2:Y:S02]  /*af00*/  @!P1 SYNCS.PHASECHK.TRANS64 P1, [R5+URZ+0x78], R4 ;  /* 0x00007804050095a7 */ /* 0x000ea4000802007f */
[----:B--2---:R-:W-:Y:S05]  /*af10*/  @!P1 BRA `(.L_x_178) ;  /* 0xfffffffc00ec9947 */ /* 0x004fea000383ffff */
[----:B------:R-:W-:Y:S05]  /*af20*/  BRA `(.L_x_248) ;  /* 0xffffffdc00187947 */ /* 0x000fea000383ffff */
.L_x_184:
[----:B-1234-:R-:W-:-:S04]  /*af30*/  IMAD.U32 R5, RZ, RZ, UR13 ;  /* 0x0000000dff057e24 */ /* 0x01efc8000f8e00ff */
[----:B------:R1:W2:Y:S03]  /*af40*/  SYNCS.PHASECHK.TRANS64.TRYWAIT P1, [R5+URZ+0x60], R4 ;  /* 0x00006004050075a7 */ /* 0x0002a6000802017f */
[----:B--2---:R-:W-:Y:S05]  /*af50*/  @!P1 NANOSLEEP.SYNCS 0x989680 ;  /* 0x009896800000995d */ /* 0x004fea0003900000 */
[----:B------:R-:W2:Y:S02]  /*af60*/  @!P1 SYNCS.PHASECHK.TRANS64 P1, [R5+URZ+0x60], R4 ;  /* 0x00006004050095a7 */ /* 0x000ea4000802007f */
[----:B--2---:R-:W-:Y:S05]  /*af70*/  @!P1 BRA `(.L_x_184) ;  /* 0xfffffffc00ec9947 */ /* 0x004fea000383ffff */
[----:B------:R-:W-:Y:S05]  /*af80*/  BRA `(.L_x_249) ;  /* 0xffffffdc006c7947 */ /* 0x000fea000383ffff */
.L_x_190:
[----:B-1234-:R-:W-:-:S04]  /*af90*/  MOV R5, UR13 ;  /* 0x0000000d00057c02 */ /* 0x01efc80008000f00 */
[----:B------:R1:W2:Y:S03]  /*afa0*/  SYNCS.PHASECHK.TRANS64.TRYWAIT P1, [R5+URZ+0x68], R4 ;  /* 0x00006804050075a7 */ /* 0x0002a6000802017f */
[----:B--2---:R-:W-:Y:S05]  /*afb0*/  @!P1 NANOSLEEP.SYNCS 0x989680 ;  /* 0x009896800000995d */ /* 0x004fea0003900000 */
[----:B------:R-:W2:Y:S02]  /*afc0*/  @!P1 SYNCS.PHASECHK.TRANS64 P1, [R5+URZ+0x68], R4 ;  /* 0x00006804050095a7 */ /* 0x000ea4000802007f */
[----:B--2---:R-:W-:Y:S05]  /*afd0*/  @!P1 BRA `(.L_x_190) ;  /* 0xfffffffc00ec9947 */ /* 0x004fea000383ffff */
[----:B------:R-:W-:Y:S05]  /*afe0*/  BRA `(.L_x_250) ;  /* 0xffffffdc00ac7947 */ /* 0x000fea000383ffff */
.L_x_196:
[----:B-1234-:R-:W-:-:S04]  /*aff0*/  IMAD.U32 R5, RZ, RZ, UR13 ;  /* 0x0000000dff057e24 */ /* 0x01efc8000f8e00ff */
[----:B------:R1:W2:Y:S03]  /*b000*/  SYNCS.PHASECHK.TRANS64.TRYWAIT P1, [R5+URZ+0x70], R4 ;  /* 0x00007004050075a7 */ /* 0x0002a6000802017f */
[----:B--2---:R-:W-:Y:S05]  /*b010*/  @!P1 NANOSLEEP.SYNCS 0x989680 ;  /* 0x009896800000995d */ /* 0x004fea0003900000 */
[----:B------:R-:W2:Y:S02]  /*b020*/  @!P1 SYNCS.PHASECHK.TRANS64 P1, [R5+URZ+0x70], R4 ;  /* 0x00007004050095a7 */ /* 0x000ea4000802007f */
[----:B--2---:R-:W-:Y:S05]  /*b030*/  @!P1 BRA `(.L_x_196) ;  /* 0xfffffffc00ec9947 */ /* 0x004fea000383ffff */
[----:B------:R-:W-:Y:S05]  /*b040*/  BRA `(.L_x_251) ;  /* 0xffffffdc00f47947 */ /* 0x000fea000383ffff */
.L_x_202:
[----:B-1234-:R-:W-:-:S04]  /*b050*/  IMAD.U32 R5, RZ, RZ, UR13 ;  /* 0x0000000dff057e24 */ /* 0x01efc8000f8e00ff */
[----:B------:R1:W2:Y:S03]  /*b060*/  SYNCS.PHASECHK.TRANS64.TRYWAIT P1, [R5+URZ+0x78], R4 ;  /* 0x00007804050075a7 */ /* 0x0002a6000802017f */
[----:B--2---:R-:W-:Y:S05]  /*b070*/  @!P1 NANOSLEEP.SYNCS 0x989680 ;  /* 0x009896800000995d */ /* 0x004fea0003900000 */
[----:B------:R-:W2:Y:S02]  /*b080*/  @!P1 SYNCS.PHASECHK.TRANS64 P1, [R5+URZ+0x78], R4 ;  /* 0x00007804050095a7 */ /* 0x000ea4000802007f */
[----:B--2---:R-:W-:Y:S05]  /*b090*/  @!P1 BRA `(.L_x_202) ;  /* 0xfffffffc00ec9947 */ /* 0x004fea000383ffff */
[----:B------:R-:W-:Y:S05]  /*b0a0*/  BRA `(.L_x_252) ;  /* 0xffffffe000307947 */ /* 0x000fea000383ffff */
.L_x_212:
[----:B------:R1:W1:Y:S02]  /*b0b0*/  SYNCS.PHASECHK.TRANS64.TRYWAIT P0, [R0+URZ+0x60], R3 ;  /* 0x00006003000075a7 */ /* 0x000264000800017f */
[----:B-1----:R-:W-:Y:S05]  /*b0c0*/  @!P0 NANOSLEEP.SYNCS 0x989680 ;  /* 0x009896800000895d */ /* 0x002fea0003900000 */
[----:B------:R-:W1:Y:S02]  /*b0d0*/  @!P0 SYNCS.PHASECHK.TRANS64 P0, [R0+URZ+0x60], R3 ;  /* 0x00006003000085a7 */ /* 0x000e64000800007f */
[----:B-1----:R-:W-:Y:S05]  /*b0e0*/  @!P0 BRA `(.L_x_212) ;  /* 0xfffffffc00f08947 */ /* 0x002fea000383ffff */
[----:B------:R-:W-:Y:S05]  /*b0f0*/  BRA `(.L_x_253) ;  /* 0xffffffe800147947 */ /* 0x000fea000383ffff */
.L_x_214:
[----:B------:R1:W1:Y:S02]  /*b100*/  SYNCS.PHASECHK.TRANS64.TRYWAIT P0, [R0+URZ+0x68], R3 ;  /* 0x00006803000075a7 */ /* 0x000264000800017f */
[----:B-1----:R-:W-:Y:S05]  /*b110*/  @!P0 NANOSLEEP.SYNCS 0x989680 ;  /* 0x009896800000895d */ /* 0x002fea0003900000 */
[----:B------:R-:W1:Y:S02]  /*b120*/  @!P0 SYNCS.PHASECHK.TRANS64 P0, [R0+URZ+0x68], R3 ;  /* 0x00006803000085a7 */ /* 0x000e64000800007f */
[----:B-1----:R-:W-:Y:S05]  /*b130*/  @!P0 BRA `(.L_x_214) ;  /* 0xfffffffc00f08947 */ /* 0x002fea000383ffff */
[----:B------:R-:W-:Y:S05]  /*b140*/  BRA `(.L_x_254) ;  /* 0xffffffe800107947 */ /* 0x000fea000383ffff */
.L_x_216:
[----:B------:R1:W1:Y:S02]  /*b150*/  SYNCS.PHASECHK.TRANS64.TRYWAIT P0, [R0+URZ+0x70], R3 ;  /* 0x00007003000075a7 */ /* 0x000264000800017f */
[----:B-1----:R-:W-:Y:S05]  /*b160*/  @!P0 NANOSLEEP.SYNCS 0x989680 ;  /* 0x009896800000895d */ /* 0x002fea0003900000 */
[----:B------:R-:W1:Y:S02]  /*b170*/  @!P0 SYNCS.PHASECHK.TRANS64 P0, [R0+URZ+0x70], R3 ;  /* 0x00007003000085a7 */ /* 0x000e64000800007f */
[----:B-1----:R-:W-:Y:S05]  /*b180*/  @!P0 BRA `(.L_x_216) ;  /* 0xfffffffc00f08947 */ /* 0x002fea000383ffff */
[----:B------:R-:W-:Y:S05]  /*b190*/  BRA `(.L_x_255) ;  /* 0xffffffe8000c7947 */ /* 0x000fea000383ffff */
.L_x_220:
[----:B------:R-:W-:Y:S01]  /*b1a0*/  BSSY B1, `(.L_x_256) ;  /* 0x0000006000017945 */ /* 0x000fe20003800000 */
[----:B------:R-:W-:-:S07]  /*b1b0*/  MOV R15, 0xffffffff ;  /* 0xffffffff000f7802 */ /* 0x000fce0000000f00 */
[----:B------:R-:W-:Y:S05]  /*b1c0*/  WARPSYNC.COLLECTIVE R15, `(.L_x_257) ;  /* 0x000000000f0c7348 */ /* 0x000fea0003c00000 */
[----:B------:R-:W-:Y:S02]  /*b1d0*/  ELECT P6, UR62, PT ;  /* 0x00000000003e782f */ /* 0x000fe400038c0000 */
[----:B------:R-:W-:Y:S01]  /*b1e0*/  MOV R14, UR62 ;  /* 0x0000003e000e7c02 */ /* 0x000fe20008000f00 */
[----:B------:R-:W-:Y:S10]  /*b1f0*/  ENDCOLLECTIVE ;  /* 0x000000000000791b */ /* 0x000ff40003800000 */
.L_x_257:
[----:B------:R-:W-:Y:S05]  /*b200*/  BSYNC B1 ;  /* 0x0000000000017941 */ /* 0x000fea0003800000 */
.L_x_256:
[----:B------:R-:W-:Y:S05]  /*b210*/  BRA `(.L_x_258) ;  /* 0xffffffe8008c7947 */ /* 0x000fea000383ffff */
.L_x_223:
[----:B--2---:R2:W3:Y:S02]  /*b220*/  SYNCS.PHASECHK.TRANS64.TRYWAIT P0, [R14+URZ+0x20], R7 ;  /* 0x000020070e0075a7 */ /* 0x0044e4000800017f */
[----:B---3--:R-:W-:Y:S05]  /*b230*/  @!P0 NANOSLEEP.SYNCS 0x989680 ;  /* 0x009896800000895d */ /* 0x008fea0003900000 */
[----:B------:R-:W3:Y:S02]  /*b240*/  @!P0 SYNCS.PHASECHK.TRANS64 P0, [R14+URZ+0x20], R7 ;  /* 0x000020070e0085a7 */ /* 0x000ee4000800007f */
[----:B---3--:R-:W-:Y:S05]  /*b250*/  @!P0 BRA `(.L_x_223) ;  /* 0xfffffffc00f08947 */ /* 0x008fea000383ffff */
[----:B------:R-:W-:Y:S05]  /*b260*/  BRA `(.L_x_259) ;  /* 0xffffffe800c47947 */ /* 0x000fea000383ffff */
.L_x_231:
[----:B------:R-:W-:Y:S01]  /*b270*/  BSSY B0, `(.L_x_260) ;  /* 0x0000006000007945 */ /* 0x000fe20003800000 */
[----:B------:R-:W-:-:S07]  /*b280*/  IMAD.MOV.U32 R15, RZ, RZ, -0x1 ;  /* 0xffffffffff0f7424 */ /* 0x000fce00078e00ff */
[----:B-1----:R-:W-:Y:S05]  /*b290*/  WARPSYNC.COLLECTIVE R15, `(.L_x_261) ;  /* 0x000000000f0c7348 */ /* 0x002fea0003c00000 */
[----:B------:R-:W-:Y:S02]  /*b2a0*/  ELECT P6, UR62, PT ;  /* 0x00000000003e782f */ /* 0x000fe400038c0000 */
[----:B------:R-:W-:Y:S01]  /*b2b0*/  MOV R14, UR62 ;  /* 0x0000003e000e7c02 */ /* 0x000fe20008000f00 */
[----:B-1----:R-:W-:Y:S10]  /*b2c0*/  ENDCOLLECTIVE ;  /* 0x000000000000791b */ /* 0x002ff40003800000 */
.L_x_261:
[----:B------:R-:W-:Y:S05]  /*b2d0*/  BSYNC B0 ;  /* 0x0000000000007941 */ /* 0x000fea0003800000 */
.L_x_260:
[----:B------:R-:W-:Y:S05]  /*b2e0*/  BRA `(.L_x_262) ;  /* 0xfffffff400187947 */ /* 0x000fea000383ffff */
.L_x_233:
[----:B--2---:R2:W3:Y:S02]  /*b2f0*/  SYNCS.PHASECHK.TRANS64.TRYWAIT P0, [R5+URZ], R2 ;  /* 0x00000002050075a7 */ /* 0x0044e4000800017f */
[----:B---3--:R-:W-:Y:S05]  /*b300*/  @!P0 NANOSLEEP.SYNCS 0x989680 ;  /* 0x009896800000895d */ /* 0x008fea0003900000 */
[----:B------:R-:W3:Y:S02]  /*b310*/  @!P0 SYNCS.PHASECHK.TRANS64 P0, [R5+URZ], R2 ;  /* 0x00000002050085a7 */ /* 0x000ee4000800007f */
[----:B---3--:R-:W-:Y:S05]  /*b320*/  @!P0 BRA `(.L_x_233) ;  /* 0xfffffffc00f08947 */ /* 0x008fea000383ffff */
[----:B------:R-:W-:Y:S05]  /*b330*/  BRA `(.L_x_263) ;  /* 0xfffffff400547947 */ /* 0x000fea000383ffff */
.L_x_234:
[----:B--2---:R2:W3:Y:S02]  /*b340*/  SYNCS.PHASECHK.TRANS64.TRYWAIT P0, [R7+URZ], R4 ;  /* 0x00000004070075a7 */ /* 0x0044e4000800017f */
[----:B---3--:R-:W-:Y:S05]  /*b350*/  @!P0 NANOSLEEP.SYNCS 0x989680 ;  /* 0x009896800000895d */ /* 0x008fea0003900000 */
[----:B------:R-:W3:Y:S02]  /*b360*/  @!P0 SYNCS.PHASECHK.TRANS64 P0, [R7+URZ], R4 ;  /* 0x00000004070085a7 */ /* 0x000ee4000800007f */
[----:B---3--:R-:W-:Y:S05]  /*b370*/  @!P0 BRA `(.L_x_234) ;  /* 0xfffffffc00f08947 */ /* 0x008fea000383ffff */
[----:B------:R-:W-:Y:S05]  /*b380*/  BRA `(.L_x_264) ;  /* 0xfffffff400647947 */ /* 0x000fea000383ffff */
.L_x_235:
[----:B--2---:R2:W3:Y:S02]  /*b390*/  SYNCS.PHASECHK.TRANS64.TRYWAIT P0, [R6+URZ], R5 ;  /* 0x00000005060075a7 */ /* 0x0044e4000800017f */
[----:B---3--:R-:W-:Y:S05]  /*b3a0*/  @!P0 NANOSLEEP.SYNCS 0x989680 ;  /* 0x009896800000895d */ /* 0x008fea0003900000 */
[----:B------:R-:W3:Y:S02]  /*b3b0*/  @!P0 SYNCS.PHASECHK.TRANS64 P0, [R6+URZ], R5 ;  /* 0x00000005060085a7 */ /* 0x000ee4000800007f */
[----:B---3--:R-:W-:Y:S05]  /*b3c0*/  @!P0 BRA `(.L_x_235) ;  /* 0xfffffffc00f08947 */ /* 0x008fea000383ffff */
[----:B------:R-:W-:Y:S05]  /*b3d0*/  BRA `(.L_x_265) ;  /* 0xfffffff4006c7947 */ /* 0x000fea000383ffff */
.L_x_266:
[----:B------:R-:W-:-:S00]  /*b3e0*/  BRA `(.L_x_266) ;  /* 0xfffffffc00fc7947 */ /* 0x000fc0000383ffff */
[----:B------:R-:W-:-:S00]  /*b3f0*/  NOP ;  /* 0x0000000000007918 */ /* 0x000fc00000000000 */
        /* <DEDUP_REMOVED lines=8> */
.L_x_267:


//--------------------- .nv.global.init           --------------------------
	.section	.nv.global.init,"aw",@progbits
.nv.global.init:
	.type		$str$22,@object
	.size		$str$22,($str$26 - $str$22)
$str$22:
        /*0000*/ 	.byte	0x6b, 0x5f, 0x74, 0x69, 0x6c, 0x65, 0x5f, 0x63, 0x6f, 0x75, 0x6e, 0x74, 0x20, 0x3e, 0x3d, 0x20
        /*0010*/ 	.byte	0x31, 0x00
	.type		$str$26,@object
	.size		$str$26,($str$27 - $str$26)
$str$26:
        /*0012*/ 	.byte	0x28, 0x61, 0x64, 0x64, 0x72, 0x65, 0x73, 0x73, 0x20, 0x26, 0x20, 0x6d, 0x61, 0x73, 0x6b, 0x29
        /*0022*/ 	.byte	0x20, 0x3d, 0x3d, 0x20, 0x30, 0x00
	.type		$str$27,@object
	.size		$str$27,($str$23 - $str$27)
$str$27:
        /*0028*/ 	.byte	0x2f, 0x74, 0x6d, 0x70, 0x2f, 0x63, 0x75, 0x74, 0x6c, 0x61, 0x73, 0x73, 0x5f, 0x73, 0x77, 0x65
        /*0038*/ 	.byte	0x65, 0x70, 0x5f, 0x73, 0x72, 0x63, 0x2f, 0x69, 0x6e, 0x63, 0x6c, 0x75, 0x64, 0x65, 0x2f, 0x63
        /*0048*/ 	.byte	0x75, 0x74, 0x65, 0x2f, 0x70, 0x6f, 0x69, 0x6e, 0x74, 0x65, 0x72, 0x5f, 0x66, 0x6c, 0x61, 0x67
        /*0058*/ 	.byte	0x67, 0x65, 0x64, 0x2e, 0x68, 0x70, 0x70, 0x00
	.type		$str$23,@object
	.size		$str$23,(__unnamed_2 - $str$23)
$str$23:
        /*0060*/ 	.byte	0x2f, 0x74, 0x6d, 0x70, 0x2f, 0x63, 0x75, 0x74, 0x6c, 0x61, 0x73, 0x73, 0x5f, 0x73, 0x77, 0x65
        /*0070*/ 	.byte	0x65, 0x70, 0x5f, 0x73, 0x72, 0x63, 0x2f, 0x69, 0x6e, 0x63, 0x6c, 0x75, 0x64, 0x65, 0x2f, 0x63
        /*0080*/ 	.byte	0x75, 0x74, 0x6c, 0x61, 0x73, 0x73, 0x2f, 0x67, 0x65, 0x6d, 0x6d, 0x2f, 0x63, 0x6f, 0x6c, 0x6c
        /*0090*/ 	.byte	0x65, 0x63, 0x74, 0x69, 0x76, 0x65, 0x2f, 0x73, 0x6d, 0x39, 0x30, 0x5f, 0x6d, 0x6d, 0x61, 0x5f
        /*00a0*/ 	.byte	0x74, 0x6d, 0x61, 0x5f, 0x67, 0x6d, 0x6d, 0x61, 0x5f, 0x73, 0x73, 0x5f, 0x77, 0x61, 0x72, 0x70
        /*00b0*/ 	.byte	0x73, 0x70, 0x65, 0x63, 0x69, 0x61, 0x6c, 0x69, 0x7a, 0x65, 0x64, 0x2e, 0x68, 0x70, 0x70, 0x00
	.type		__unnamed_2,@object
	.size		__unnamed_2,(__unnamed_1 - __unnamed_2)
__unnamed_2:
        /*00c0*/ 	.byte	0x61, 0x75, 0x74, 0x6f, 0x20, 0x63, 0x75, 0x74, 0x65, 0x3a, 0x3a, 0x61, 0x73, 0x5f, 0x70, 0x6f
        /* <DEDUP_REMOVED lines=27> */
        /*0280*/ 	.byte	0x3c, 0x34, 0x30, 0x39, 0x36, 0x3e, 0x3e, 0x3e, 0x3e, 0x3e, 0x5d, 0x00
	.type		__unnamed_1,@object
	.size		__unnamed_1,(.L_0 - __unnamed_1)
__unnamed_1:
        /* <DEDUP_REMOVED lines=182> */
        /*0dec*/ 	.byte	0x00
.L_0:


//--------------------- .nv.shared._ZN7cutlass13device_kernelINS_4gemm6kernel13GemmUniversalIN4cute5tupleIJiiiiEEENS1_10collective13CollectiveMmaINS1_34MainloopSm90TmaGmmaWarpSpecializedILi4ENS5_IJNS4_1CILi2EEENSA_ILi1EEESC_EEENS1_35KernelTmaWarpSpecializedCooperativeEEENS5_IJNSA_ILi256EEENSA_ILi128EEENSA_ILi64EEEEEENS_10bfloat16_tENS5_IJlSC_lEEESK_SL_NS4_8TiledMMAINS4_8MMA_AtomIJNS4_4SM904GMMA28MMA_64x128x16_F32BF16BF16_SSILNSP_5MajorE0ELSR_0ELNSP_7ScaleInE1ELSS_1EEEEEENS4_6LayoutISD_NS5_IJSC_NSA_ILi0EEESW_EEEEENS5_IJNS4_10UnderscoreESZ_SZ_EEEEENS4_13SM90_TMA_LOADENS4_14ComposedLayoutINS4_7SwizzleILi3ELi4ELi3EEENS4_18smem_ptr_flag_bitsILi16EEENSV_INS5_IJNSA_ILi8EEESI_EEENS5_IJSI_SC_EEEEEEEvNS4_8identityENS4_23SM90_TMA_LOAD_MULTICASTES1C_vS1D_EENS_8epilogue10collective18CollectiveEpilogueINS1G_22Sm90TmaWarpSpecializedILi4ELi2ELi16ELb1ELb0EEEJSJ_NS5_IJSH_NSA_ILi32EEEEEESK_SL_SK_SL_NS1G_6fusion15FusionCallbacksIS1K_NS1N_17LinCombPerRowBiasISK_fSK_SK_fLi8ELNS_15FloatRoundStyleE2EEESJ_S1M_JEEES12_NS13_INS14_ILi2ELi4ELi3EEES17_NSV_INS5_IJS18_S1L_EEENS5_IJS1L_SC_EEEEEEENS4_17SM75_U32x4_LDSM_NENS4_14SM90_TMA_STOREES1X_NS4_17SM90_U32x4_STSM_NENS4_9Copy_AtomIJS20_NS_6half_tEEEEvEEEvvEEEEvNT_6ParamsE --------------------------
	.section	.nv.shared._ZN7cutlass13device_kernelINS_4gemm6kernel13GemmUniversalIN4cute5tupleIJiiiiEEENS1_10collective13CollectiveMmaINS1_34MainloopSm90TmaGmmaWarpSpecializedILi4ENS5_IJNS4_1CILi2EEENSA_ILi1EEESC_EEENS1_35KernelTmaWarpSpecializedCooperativeEEENS5_IJNSA_ILi256EEENSA_ILi128EEENSA_ILi64EEEEEENS_10bfloat16_tENS5_IJlSC_lEEESK_SL_NS4_8TiledMMAINS4_8MMA_AtomIJNS4_4SM904GMMA28MMA_64x128x16_F32BF16BF16_SSILNSP_5MajorE0ELSR_0ELNSP_7ScaleInE1ELSS_1EEEEEENS4_6LayoutISD_NS5_IJSC_NSA_ILi0EEESW_EEEEENS5_IJNS4_10UnderscoreESZ_SZ_EEEEENS4_13SM90_TMA_LOADENS4_14ComposedLayoutINS4_7SwizzleILi3ELi4ELi3EEENS4_18smem_ptr_flag_bitsILi16EEENSV_INS5_IJNSA_ILi8EEESI_EEENS5_IJSI_SC_EEEEEEEvNS4_8identityENS4_23SM90_TMA_LOAD_MULTICASTES1C_vS1D_EENS_8epilogue10collective18CollectiveEpilogueINS1G_22Sm90TmaWarpSpecializedILi4ELi2ELi16ELb1ELb0EEEJSJ_NS5_IJSH_NSA_ILi32EEEEEESK_SL_SK_SL_NS1G_6fusion15FusionCallbacksIS1K_NS1N_17LinCombPerRowBiasISK_fSK_SK_fLi8ELNS_15FloatRoundStyleE2EEESJ_S1M_JEEES12_NS13_INS14_ILi2ELi4ELi3EEES17_NSV_INS5_IJS18_S1L_EEENS5_IJS1L_SC_EEEEEEENS4_17SM75_U32x4_LDSM_NENS4_14SM90_TMA_STOREES1X_NS4_17SM90_U32x4_STSM_NENS4_9Copy_AtomIJS20_NS_6half_tEEEEvEEEvvEEEEvNT_6ParamsE,"aw",@nobits
	.sectionflags	@""
	.align	16
	.zero		1024


//--------------------- .nv.shared.reserved.0     --------------------------
	.section	.nv.shared.reserved.0,"aw",@nobits
	.weak		__nv_reservedSMEM_offset_0_alias
	.size		__nv_reservedSMEM_offset_0_alias, 0, 0
	.other		__nv_reservedSMEM_offset_0_alias,@"STO_CUDA_RESERVED_SHARED STV_DEFAULT"
__nv_reservedSMEM_offset_0_alias:
	.zero		0


//--------------------- .nv.global                --------------------------
	.section	.nv.global,"aw",@nobits
.nv.global:
	.type		_ZN39_INTERNAL_5d784f3d_4_k_cu_2a33b5f9_28224cute1_E,@object
	.size		_ZN39_INTERNAL_5d784f3d_4_k_cu_2a33b5f9_28224cute1_E,(_ZN39_INTERNAL_5d784f3d_4_k_cu_2a33b5f9_28224cuda3std3__45__cpo6cbeginE - _ZN39_INTERNAL_5d784f3d_4_k_cu_2a33b5f9_28224cute1_E)
_ZN39_INTERNAL_5d784f3d_4_k_cu_2a33b5f9_28224cute1_E:
	.zero		1
	.type		_ZN39_INTERNAL_5d784f3d_4_k_cu_2a33b5f9_28224cuda3std3__45__cpo6cbeginE,@object
	.size		_ZN39_INTERNAL_5d784f3d_4_k_cu_2a33b5f9_28224cuda3std3__45__cpo6cbeginE,(_ZN39_INTERNAL_5d784f3d_4_k_cu_2a33b5f9_28224cuda3std3__48in_placeE - _ZN39_INTERNAL_5d784f3d_4_k_cu_2a33b5f9_28224cuda3std3__45__cpo6cbeginE)
_ZN39_INTERNAL_5d784f3d_4_k_cu_2a33b5f9_28224cuda3std3__45__cpo6cbeginE:
	.zero		1
	.type		_ZN39_INTERNAL_5d784f3d_4_k_cu_2a33b5f9_28224cuda3std3__48in_placeE,@object
	.size		_ZN39_INTERNAL_5d784f3d_4_k_cu_2a33b5f9_28224cuda3std3__48in_placeE,(_ZN39_INTERNAL_5d784f3d_4_k_cu_2a33b5f9_28224cuda3std6ranges3__45__cpo9iter_moveE - _ZN39_INTERNAL_5d784f3d_4_k_cu_2a33b5f9_28224cuda3std3__48in_placeE)
_ZN39_INTERNAL_5d784f3d_4_k_cu_2a33b5f9_28224cuda3std3__48in_placeE:
	.zero		1
	.type		_ZN39_INTERNAL_5d784f3d_4_k_cu_2a33b5f9_28224cuda3std6ranges3__45__cpo9iter_moveE,@object
	.size		_ZN39_INTERNAL_5d784f3d_4_k_cu_2a33b5f9_28224cuda3std6ranges3__45__cpo9iter_moveE,(_ZN39_INTERNAL_5d784f3d_4_k_cu_2a33b5f9_28224cuda3std3__45__cpo5beginE - _ZN39_INTERNAL_5d784f3d_4_k_cu_2a33b5f9_28224cuda3std6ranges3__45__cpo9iter_moveE)
_ZN39_INTERNAL_5d784f3d_4_k_cu_2a33b5f9_28224cuda3std6ranges3__45__cpo9iter_moveE:
	.zero		1
	.type		_ZN39_INTERNAL_5d784f3d_4_k_cu_2a33b5f9_28224cuda3std3__45__cpo5beginE,@object
	.size		_ZN39_INTERNAL_5d784f3d_4_k_cu_2a33b5f9_28224cuda3std3__45__cpo5beginE,(_ZN39_INTERNAL_5d784f3d_4_k_cu_2a33b5f9_28224cuda3std3__441_GLOBAL__N__5d784f3d_4_k_cu_2a33b5f9_28226ignoreE - _ZN39_INTERNAL_5d784f3d_4_k_cu_2a33b5f9_28224cuda3std3__45__cpo5beginE)
_ZN39_INTERNAL_5d784f3d_4_k_cu_2a33b5f9_28224cuda3std3__45__cpo5beginE:
	.zero		1
	.type		_ZN39_INTERNAL_5d784f3d_4_k_cu_2a33b5f9_28224cuda3std3__441_GLOBAL__N__5d784f3d_4_k_cu_2a33b5f9_28226ignoreE,@object
	.size		_ZN39_INTERNAL_5d784f3d_4_k_cu_2a33b5f9_28224cuda3std3__441_GLOBAL__N__5d784f3d_4_k_cu_2a33b5f9_28226ignoreE,(_ZN39_INTERNAL_5d784f3d_4_k_cu_2a33b5f9_28224cute7productE - _ZN39_INTERNAL_5d784f3d_4_k_cu_2a33b5f9_28224cuda3std3__441_GLOBAL__N__5d784f3d_4_k_cu_2a33b5f9_28226ignoreE)
_ZN39_INTERNAL_5d784f3d_4_k_cu_2a33b5f9_28224cuda3std3__441_GLOBAL__N__5d784f3d_4_k_cu_2a33b5f9_28226ignoreE:
	.zero		1
	.type		_ZN39_INTERNAL_5d784f3d_4_k_cu_2a33b5f9_28224cute7productE,@object
	.size		_ZN39_INTERNAL_5d784f3d_4_k_cu_2a33b5f9_28224cute7productE,(_ZN39_INTERNAL_5d784f3d_4_k_cu_2a33b5f9_28224cuda3std3__45__cpo3endE - _ZN39_INTERNAL_5d784f3d_4_k_cu_2a33b5f9_28224cute7productE)
_ZN39_INTERNAL_5d784f3d_4_k_cu_2a33b5f9_28224cute7productE:
	.zero		1
	.type		_ZN39_INTERNAL_5d784f3d_4_k_cu_2a33b5f9_28224cuda3std3__45__cpo3endE,@object
	.size		_ZN39_INTERNAL_5d784f3d_4_k_cu_2a33b5f9_28224cuda3std3__45__cpo3endE,(_ZN39_INTERNAL_5d784f3d_4_k_cu_2a33b5f9_28224cuda3std3__419piecewise_constructE - _ZN39_INTERNAL_5d784f3d_4_k_cu_2a33b5f9_28224cuda3std3__45__cpo3endE)
_ZN39_INTERNAL_5d784f3d_4_k_cu_2a33b5f9_28224cuda3std3__45__cpo3endE:
	.zero		1
	.type		_ZN39_INTERNAL_5d784f3d_4_k_cu_2a33b5f9_28224cuda3std3__419piecewise_constructE,@object
	.size		_ZN39_INTERNAL_5d784f3d_4_k_cu_2a33b5f9_28224cuda3std3__419piecewise_constructE,(_ZN39_INTERNAL_5d784f3d_4_k_cu_2a33b5f9_28224cuda3std3__45__cpo4cendE - _ZN39_INTERNAL_5d784f3d_4_k_cu_2a33b5f9_28224cuda3std3__419piecewise_constructE)
_ZN39_INTERNAL_5d784f3d_4_k_cu_2a33b5f9_28224cuda3std3__419piecewise_constructE:
	.zero		1
	.type		_ZN39_INTERNAL_5d784f3d_4_k_cu_2a33b5f9_28224cuda3std3__45__cpo4cendE,@object
	.size		_ZN39_INTERNAL_5d784f3d_4_k_cu_2a33b5f9_28224cuda3std3__45__cpo4cendE,(_ZN39_INTERNAL_5d784f3d_4_k_cu_2a33b5f9_28224cuda3std6ranges3__45__cpo4swapE - _ZN39_INTERNAL_5d784f3d_4_k_cu_2a33b5f9_28224cuda3std3__45__cpo4cendE)
_ZN39_INTERNAL_5d784f3d_4_k_cu_2a33b5f9_28224cuda3std3__45__cpo4cendE:
	.zero		1
	.type		_ZN39_INTERNAL_5d784f3d_4_k_cu_2a33b5f9_28224cuda3std6ranges3__45__cpo4swapE,@object
	.size		_ZN39_INTERNAL_5d784f3d_4_k_cu_2a33b5f9_28224cuda3std6ranges3__45__cpo4swapE,(.L_9 - _ZN39_INTERNAL_5d784f3d_4_k_cu_2a33b5f9_28224cuda3std6ranges3__45__cpo4swapE)
_ZN39_INTERNAL_5d784f3d_4_k_cu_2a33b5f9_28224cuda3std6ranges3__45__cpo4swapE:
	.zero		1
.L_9:


//--------------------- .nv.constant0._ZN7cutlass13device_kernelINS_4gemm6kernel13GemmUniversalIN4cute5tupleIJiiiiEEENS1_10collective13CollectiveMmaINS1_34MainloopSm90TmaGmmaWarpSpecializedILi4ENS5_IJNS4_1CILi2EEENSA_ILi1EEESC_EEENS1_35KernelTmaWarpSpecializedCooperativeEEENS5_IJNSA_ILi256EEENSA_ILi128EEENSA_ILi64EEEEEENS_10bfloat16_tENS5_IJlSC_lEEESK_SL_NS4_8TiledMMAINS4_8MMA_AtomIJNS4_4SM904GMMA28MMA_64x128x16_F32BF16BF16_SSILNSP_5MajorE0ELSR_0ELNSP_7ScaleInE1ELSS_1EEEEEENS4_6LayoutISD_NS5_IJSC_NSA_ILi0EEESW_EEEEENS5_IJNS4_10UnderscoreESZ_SZ_EEEEENS4_13SM90_TMA_LOADENS4_14ComposedLayoutINS4_7SwizzleILi3ELi4ELi3EEENS4_18smem_ptr_flag_bitsILi16EEENSV_INS5_IJNSA_ILi8EEESI_EEENS5_IJSI_SC_EEEEEEEvNS4_8identityENS4_23SM90_TMA_LOAD_MULTICASTES1C_vS1D_EENS_8epilogue10collective18CollectiveEpilogueINS1G_22Sm90TmaWarpSpecializedILi4ELi2ELi16ELb1ELb0EEEJSJ_NS5_IJSH_NSA_ILi32EEEEEESK_SL_SK_SL_NS1G_6fusion15FusionCallbacksIS1K_NS1N_17LinCombPerRowBiasISK_fSK_SK_fLi8ELNS_15FloatRoundStyleE2EEESJ_S1M_JEEES12_NS13_INS14_ILi2ELi4ELi3EEES17_NSV_INS5_IJS18_S1L_EEENS5_IJS1L_SC_EEEEEEENS4_17SM75_U32x4_LDSM_NENS4_14SM90_TMA_STOREES1X_NS4_17SM90_U32x4_STSM_NENS4_9Copy_AtomIJS20_NS_6half_tEEEEvEEEvvEEEEvNT_6ParamsE --------------------------
	.section	.nv.constant0._ZN7cutlass13device_kernelINS_4gemm6kernel13GemmUniversalIN4cute5tupleIJiiiiEEENS1_10collective13CollectiveMmaINS1_34MainloopSm90TmaGmmaWarpSpecializedILi4ENS5_IJNS4_1CILi2EEENSA_ILi1EEESC_EEENS1_35KernelTmaWarpSpecializedCooperativeEEENS5_IJNSA_ILi256EEENSA_ILi128EEENSA_ILi64EEEEEENS_10bfloat16_tENS5_IJlSC_lEEESK_SL_NS4_8TiledMMAINS4_8MMA_AtomIJNS4_4SM904GMMA28MMA_64x128x16_F32BF16BF16_SSILNSP_5MajorE0ELSR_0ELNSP_7ScaleInE1ELSS_1EEEEEENS4_6LayoutISD_NS5_IJSC_NSA_ILi0EEESW_EEEEENS5_IJNS4_10UnderscoreESZ_SZ_EEEEENS4_13SM90_TMA_LOADENS4_14ComposedLayoutINS4_7SwizzleILi3ELi4ELi3EEENS4_18smem_ptr_flag_bitsILi16EEENSV_INS5_IJNSA_ILi8EEESI_EEENS5_IJSI_SC_EEEEEEEvNS4_8identityENS4_23SM90_TMA_LOAD_MULTICASTES1C_vS1D_EENS_8epilogue10collective18CollectiveEpilogueINS1G_22Sm90TmaWarpSpecializedILi4ELi2ELi16ELb1ELb0EEEJSJ_NS5_IJSH_NSA_ILi32EEEEEESK_SL_SK_SL_NS1G_6fusion15FusionCallbacksIS1K_NS1N_17LinCombPerRowBiasISK_fSK_SK_fLi8ELNS_15FloatRoundStyleE2EEESJ_S1M_JEEES12_NS13_INS14_ILi2ELi4ELi3EEES17_NSV_INS5_IJS18_S1L_EEENS5_IJS1L_SC_EEEEEEENS4_17SM75_U32x4_LDSM_NENS4_14SM90_TMA_STOREES1X_NS4_17SM90_U32x4_STSM_NENS4_9Copy_AtomIJS20_NS_6half_tEEEEvEEEvvEEEEvNT_6ParamsE,"a",@progbits
	.sectionflags	@""
	.align	4
.nv.constant0._ZN7cutlass13device_kernelINS_4gemm6kernel13GemmUniversalIN4cute5tupleIJiiiiEEENS1_10collective13CollectiveMmaINS1_34MainloopSm90TmaGmmaWarpSpecializedILi4ENS5_IJNS4_1CILi2EEENSA_ILi1EEESC_EEENS1_35KernelTmaWarpSpecializedCooperativeEEENS5_IJNSA_ILi256EEENSA_ILi128EEENSA_ILi64EEEEEENS_10bfloat16_tENS5_IJlSC_lEEESK_SL_NS4_8TiledMMAINS4_8MMA_AtomIJNS4_4SM904GMMA28MMA_64x128x16_F32BF16BF16_SSILNSP_5MajorE0ELSR_0ELNSP_7ScaleInE1ELSS_1EEEEEENS4_6LayoutISD_NS5_IJSC_NSA_ILi0EEESW_EEEEENS5_IJNS4_10UnderscoreESZ_SZ_EEEEENS4_13SM90_TMA_LOADENS4_14ComposedLayoutINS4_7SwizzleILi3ELi4ELi3EEENS4_18smem_ptr_flag_bitsILi16EEENSV_INS5_IJNSA_ILi8EEESI_EEENS5_IJSI_SC_EEEEEEEvNS4_8identityENS4_23SM90_TMA_LOAD_MULTICASTES1C_vS1D_EENS_8epilogue10collective18CollectiveEpilogueINS1G_22Sm90TmaWarpSpecializedILi4ELi2ELi16ELb1ELb0EEEJSJ_NS5_IJSH_NSA_ILi32EEEEEESK_SL_SK_SL_NS1G_6fusion15FusionCallbacksIS1K_NS1N_17LinCombPerRowBiasISK_fSK_SK_fLi8ELNS_15FloatRoundStyleE2EEESJ_S1M_JEEES12_NS13_INS14_ILi2ELi4ELi3EEES17_NSV_INS5_IJS18_S1L_EEENS5_IJS1L_SC_EEEEEEENS4_17SM75_U32x4_LDSM_NENS4_14SM90_TMA_STOREES1X_NS4_17SM90_U32x4_STSM_NENS4_9Copy_AtomIJS20_NS_6half_tEEEEvEEEvvEEEEvNT_6ParamsE:
	.zero		2432


//--------------------- SYMBOLS --------------------------

	.type		.nv.reservedSmem.offset0,@object
	.size		.nv.reservedSmem.offset0,0x4
	.type		__assertfail,@function
